	.target	sm_90a

	.elftype	@"ET_EXEC"


//--------------------- .note.nv.tkinfo           --------------------------
	.section	.note.nv.tkinfo,"",@"SHT_NOTE"
	.sectionflags	@"SHF_NOTE_NV_TKINFO"
	.tkinfo
        /*0018*/ 	.word	0x00000002
        /*0030*/ 	.string	""
        /*0030*/ 	.string	"ptxas"
        /*0030*/ 	.string	"Cuda compilation tools, release 13.0, V13.0.88"
        /*0030*/ 	.string	"Build cuda_13.0.r13.0/compiler.36424714_0"
        /*0030*/ 	.string	"-arch sm_90a -m 64 "



//--------------------- .note.nv.cuinfo           --------------------------
	.section	.note.nv.cuinfo,"",@"SHT_NOTE"
	.sectionflags	@"SHF_NOTE_NV_CUINFO"
        /*0018*/ 	.short	0x0002
        /*001a*/ 	.short	0x005a
        /*001c*/ 	.short	0x0082
	.zero		2


//--------------------- .nv.info                  --------------------------
	.section	.nv.info,"",@"SHT_CUDA_INFO"
	.align	4


	//----- nvinfo : EIATTR_REGCOUNT
	.align		4
        /*0000*/ 	.byte	0x04, 0x2f
        /*0002*/ 	.short	(.L_15 - .L_14)
	.align		4
.L_14:
        /*0004*/ 	.word	index@(_ZN7cutlass13device_kernelINS_4gemm6kernel13GemmUniversalIN4cute5tupleIJiiiiEEENS1_10collective13CollectiveMmaINS1_34MainloopSm90TmaGmmaWarpSpecializedILi4ENS5_IJNS4_1CILi4EEENSA_ILi1EEESC_EEENS1_35KernelTmaWarpSpecializedCooperativeEEENS5_IJNSA_ILi256EEENSA_ILi128EEESH_EEEaNS5_IJlSC_lEEEaSJ_NS4_8TiledMMAINS4_8MMA_AtomIJNS4_4SM904GMMA27MMA_64x128x32_S32S8S8_SS_TNEEEENS4_6LayoutINS5_IJNSA_ILi2EEESC_SC_EEENS5_IJSC_NSA_ILi0EEEST_EEEEENS5_IJNS4_10UnderscoreESW_SW_EEEEENS4_13SM90_TMA_LOADENS4_14ComposedLayoutINS4_7SwizzleILi3ELi4ELi3EEENS4_18smem_ptr_flag_bitsILi8EEENSQ_INS5_IJNSA_ILi8EEESH_EEENS5_IJSH_SC_EEEEEEEvNS4_8identityENS4_23SM90_TMA_LOAD_MULTICASTES19_vS1A_EENS_8epilogue10collective6detail29Sm90TmaWarpSpecializedAdapterINS1E_15DefaultEpilogueIaSJ_SJ_NS1D_6thread17LinearCombinationIaLi1EiiLNS1I_9ScaleType4KindE0ELNS_15FloatRoundStyleE2EaEENS1_15EpilogueDefaultEEEEEvvEEEEvNT_6ParamsE)
        /*0008*/ 	.word	0x000000a8


	//----- nvinfo : EIATTR_FRAME_SIZE
	.align		4
.L_15:
        /*000c*/ 	.byte	0x04, 0x11
        /*000e*/ 	.short	(.L_17 - .L_16)
	.align		4
.L_16:
        /*0010*/ 	.word	index@(_ZN7cutlass13device_kernelINS_4gemm6kernel13GemmUniversalIN4cute5tupleIJiiiiEEENS1_10collective13CollectiveMmaINS1_34MainloopSm90TmaGmmaWarpSpecializedILi4ENS5_IJNS4_1CILi4EEENSA_ILi1EEESC_EEENS1_35KernelTmaWarpSpecializedCooperativeEEENS5_IJNSA_ILi256EEENSA_ILi128EEESH_EEEaNS5_IJlSC_lEEEaSJ_NS4_8TiledMMAINS4_8MMA_AtomIJNS4_4SM904GMMA27MMA_64x128x32_S32S8S8_SS_TNEEEENS4_6LayoutINS5_IJNSA_ILi2EEESC_SC_EEENS5_IJSC_NSA_ILi0EEEST_EEEEENS5_IJNS4_10UnderscoreESW_SW_EEEEENS4_13SM90_TMA_LOADENS4_14ComposedLayoutINS4_7SwizzleILi3ELi4ELi3EEENS4_18smem_ptr_flag_bitsILi8EEENSQ_INS5_IJNSA_ILi8EEESH_EEENS5_IJSH_SC_EEEEEEEvNS4_8identityENS4_23SM90_TMA_LOAD_MULTICASTES19_vS1A_EENS_8epilogue10collective6detail29Sm90TmaWarpSpecializedAdapterINS1E_15DefaultEpilogueIaSJ_SJ_NS1D_6thread17LinearCombinationIaLi1EiiLNS1I_9ScaleType4KindE0ELNS_15FloatRoundStyleE2EaEENS1_15EpilogueDefaultEEEEEvvEEEEvNT_6ParamsE)
        /*0014*/ 	.word	0x00000000


	//----- nvinfo : EIATTR_MIN_STACK_SIZE
	.align		4
.L_17:
        /*0018*/ 	.byte	0x04, 0x12
        /*001a*/ 	.short	(.L_19 - .L_18)
	.align		4
.L_18:
        /*001c*/ 	.word	index@(_ZN7cutlass13device_kernelINS_4gemm6kernel13GemmUniversalIN4cute5tupleIJiiiiEEENS1_10collective13CollectiveMmaINS1_34MainloopSm90TmaGmmaWarpSpecializedILi4ENS5_IJNS4_1CILi4EEENSA_ILi1EEESC_EEENS1_35KernelTmaWarpSpecializedCooperativeEEENS5_IJNSA_ILi256EEENSA_ILi128EEESH_EEEaNS5_IJlSC_lEEEaSJ_NS4_8TiledMMAINS4_8MMA_AtomIJNS4_4SM904GMMA27MMA_64x128x32_S32S8S8_SS_TNEEEENS4_6LayoutINS5_IJNSA_ILi2EEESC_SC_EEENS5_IJSC_NSA_ILi0EEEST_EEEEENS5_IJNS4_10UnderscoreESW_SW_EEEEENS4_13SM90_TMA_LOADENS4_14ComposedLayoutINS4_7SwizzleILi3ELi4ELi3EEENS4_18smem_ptr_flag_bitsILi8EEENSQ_INS5_IJNSA_ILi8EEESH_EEENS5_IJSH_SC_EEEEEEEvNS4_8identityENS4_23SM90_TMA_LOAD_MULTICASTES19_vS1A_EENS_8epilogue10collective6detail29Sm90TmaWarpSpecializedAdapterINS1E_15DefaultEpilogueIaSJ_SJ_NS1D_6thread17LinearCombinationIaLi1EiiLNS1I_9ScaleType4KindE0ELNS_15FloatRoundStyleE2EaEENS1_15EpilogueDefaultEEEEEvvEEEEvNT_6ParamsE)
        /*0020*/ 	.word	0x00000000
.L_19:


//--------------------- .nv.compat                --------------------------
	.section	.nv.compat,"",@"SHT_CUDA_COMPAT_INFO"
	.align	4
        /*0000*/ 	.byte	0x02, 0x09, 0x01, 0x00, 0x02, 0x02, 0x04, 0x00, 0x02, 0x05, 0x05, 0x00, 0x03, 0x07, 0x01, 0x01
        /*0010*/ 	.byte	0x02, 0x03, 0x01, 0x00, 0x02, 0x06, 0x01, 0x00, 0x04, 0x0b, 0x08, 0x00, 0x00, 0x00, 0x00, 0x00
        /*0020*/ 	.byte	0x00, 0x00, 0x00, 0x00


//--------------------- .nv.info._ZN7cutlass13device_kernelINS_4gemm6kernel13GemmUniversalIN4cute5tupleIJiiiiEEENS1_10collective13CollectiveMmaINS1_34MainloopSm90TmaGmmaWarpSpecializedILi4ENS5_IJNS4_1CILi4EEENSA_ILi1EEESC_EEENS1_35KernelTmaWarpSpecializedCooperativeEEENS5_IJNSA_ILi256EEENSA_ILi128EEESH_EEEaNS5_IJlSC_lEEEaSJ_NS4_8TiledMMAINS4_8MMA_AtomIJNS4_4SM904GMMA27MMA_64x128x32_S32S8S8_SS_TNEEEENS4_6LayoutINS5_IJNSA_ILi2EEESC_SC_EEENS5_IJSC_NSA_ILi0EEEST_EEEEENS5_IJNS4_10UnderscoreESW_SW_EEEEENS4_13SM90_TMA_LOADENS4_14ComposedLayoutINS4_7SwizzleILi3ELi4ELi3EEENS4_18smem_ptr_flag_bitsILi8EEENSQ_INS5_IJNSA_ILi8EEESH_EEENS5_IJSH_SC_EEEEEEEvNS4_8identityENS4_23SM90_TMA_LOAD_MULTICASTES19_vS1A_EENS_8epilogue10collective6detail29Sm90TmaWarpSpecializedAdapterINS1E_15DefaultEpilogueIaSJ_SJ_NS1D_6thread17LinearCombinationIaLi1EiiLNS1I_9ScaleType4KindE0ELNS_15FloatRoundStyleE2EaEENS1_15EpilogueDefaultEEEEEvvEEEEvNT_6ParamsE --------------------------
	.section	.nv.info._ZN7cutlass13device_kernelINS_4gemm6kernel13GemmUniversalIN4cute5tupleIJiiiiEEENS1_10collective13CollectiveMmaINS1_34MainloopSm90TmaGmmaWarpSpecializedILi4ENS5_IJNS4_1CILi4EEENSA_ILi1EEESC_EEENS1_35KernelTmaWarpSpecializedCooperativeEEENS5_IJNSA_ILi256EEENSA_ILi128EEESH_EEEaNS5_IJlSC_lEEEaSJ_NS4_8TiledMMAINS4_8MMA_AtomIJNS4_4SM904GMMA27MMA_64x128x32_S32S8S8_SS_TNEEEENS4_6LayoutINS5_IJNSA_ILi2EEESC_SC_EEENS5_IJSC_NSA_ILi0EEEST_EEEEENS5_IJNS4_10UnderscoreESW_SW_EEEEENS4_13SM90_TMA_LOADENS4_14ComposedLayoutINS4_7SwizzleILi3ELi4ELi3EEENS4_18smem_ptr_flag_bitsILi8EEENSQ_INS5_IJNSA_ILi8EEESH_EEENS5_IJSH_SC_EEEEEEEvNS4_8identityENS4_23SM90_TMA_LOAD_MULTICASTES19_vS1A_EENS_8epilogue10collective6detail29Sm90TmaWarpSpecializedAdapterINS1E_15DefaultEpilogueIaSJ_SJ_NS1D_6thread17LinearCombinationIaLi1EiiLNS1I_9ScaleType4KindE0ELNS_15FloatRoundStyleE2EaEENS1_15EpilogueDefaultEEEEEvvEEEEvNT_6ParamsE,"",@"SHT_CUDA_INFO"
	.sectionflags	@""
	.align	4


	//----- nvinfo : EIATTR_CUDA_API_VERSION
	.align		4
        /*0000*/ 	.byte	0x04, 0x37
        /*0002*/ 	.short	(.L_21 - .L_20)
.L_20:
        /*0004*/ 	.word	0x00000082


	//----- nvinfo : EIATTR_KPARAM_INFO
	.align		4
.L_21:
        /*0008*/ 	.byte	0x04, 0x17
        /*000a*/ 	.short	(.L_23 - .L_22)
.L_22:
        /*000c*/ 	.word	0x00000000
        /*0010*/ 	.short	0x0000
        /*0012*/ 	.short	0x0070
        /*0014*/ 	.byte	0x00, 0xf0, 0x01, 0x10


	//----- nvinfo : EIATTR_SPARSE_MMA_MASK
	.align		4
.L_23:
        /*0018*/ 	.byte	0x03, 0x50
        /*001a*/ 	.short	0x0000


	//----- nvinfo : EIATTR_MAXREG_COUNT
	.align		4
        /*001c*/ 	.byte	0x03, 0x1b
        /*001e*/ 	.short	0x00a8


	//----- nvinfo : EIATTR_NUM_BARRIERS
	.align		4
        /*0020*/ 	.byte	0x02, 0x4c
        /*0022*/ 	.byte	0x01
	.zero		1


	//----- nvinfo : EIATTR_EXTERNS
	.align		4
        /*0024*/ 	.byte	0x04, 0x0f
        /*0026*/ 	.short	(.L_25 - .L_24)


	//   ....[0]....
	.align		4
.L_24:
        /*0028*/ 	.word	index@(__assertfail)


	//----- nvinfo : EIATTR_MERCURY_ISA_VERSION
	.align		4
.L_25:
        /*002c*/ 	.byte	0x03, 0x5f
        /*002e*/ 	.short	0x0101


	//----- nvinfo : EIATTR_INT_WARP_WIDE_INSTR_OFFSETS
	.align		4
        /*0030*/ 	.byte	0x04, 0x31
        /*0032*/ 	.short	(.L_27 - .L_26)


	//   ....[0]....
.L_26:
        /*0034*/ 	.word	0x00000480


	//   ....[1]....
        /*0038*/ 	.word	0x000004b0


	//   ....[2]....
        /*003c*/ 	.word	0x00000660


	//   ....[3]....
        /*0040*/ 	.word	0x00001f70


	//----- nvinfo : EIATTR_COOP_GROUP_MASK_REGIDS
	.align		4
.L_27:
        /*0044*/ 	.byte	0x04, 0x29
        /*0046*/ 	.short	(.L_29 - .L_28)


	//   ....[0]....
.L_28:
        /*0048*/ 	.word	0xffffffff


	//   ....[1]....
        /*004c*/ 	.word	0xffffffff


	//   ....[2]....
        /*0050*/ 	.word	0xffffffff


	//   ....[3]....
        /*0054*/ 	.word	0xffffffff


	//   ....[4]....
        /*0058*/ 	.word	0xffffffff


	//   ....[5]....
        /*005c*/ 	.word	0xffffffff


	//----- nvinfo : EIATTR_COOP_GROUP_INSTR_OFFSETS
	.align		4
.L_29:
        /*0060*/ 	.byte	0x04, 0x28
        /*0062*/ 	.short	(.L_31 - .L_30)


	//   ....[0]....
.L_30:
        /*0064*/ 	.word	0x00000060


	//   ....[1]....
        /*0068*/ 	.word	0x00000070


	//   ....[2]....
        /*006c*/ 	.word	0x00000130


	//   ....[3]....
        /*0070*/ 	.word	0x000002d0


	//   ....[4]....
        /*0074*/ 	.word	0x00000810


	//   ....[5]....
        /*0078*/ 	.word	0x00001250


	//----- nvinfo : EIATTR_REG_RECONFIG
	.align		4
.L_31:
        /*007c*/ 	.byte	0x01, 0x54
	.zero		2


	//----- nvinfo : EIATTR_SYSCALL_OFFSETS
	.align		4
        /*0080*/ 	.byte	0x04, 0x46
        /*0082*/ 	.short	(.L_33 - .L_32)


	//   ....[0]....
.L_32:
        /*0084*/ 	.word	0x00001420


	//----- nvinfo : EIATTR_MBARRIER_INSTR_OFFSETS
	.align		4
.L_33:
        /*0088*/ 	.byte	0x04, 0x39
        /*008a*/ 	.short	(.L_35 - .L_34)


	//   ....[0]....
.L_34:
        /*008c*/ 	.word	0x00000230
        /*0090*/ 	.word	0x000000ff
        /*0094*/ 	.word	0x00000000
        /*0098*/ 	.short	0x0100
        /*009a*/ 	.byte	0x08
	.zero		1


	//   ....[1]....
        /*009c*/ 	.word	0x00000240
        /*00a0*/ 	.word	0x000000ff
        /*00a4*/ 	.word	0x00000020
        /*00a8*/ 	.short	0x0100
        /*00aa*/ 	.byte	0x08
	.zero		1


	//   ....[2]....
        /*00ac*/ 	.word	0x00000250
        /*00b0*/ 	.word	0x000000ff
        /*00b4*/ 	.word	0x00000008
        /*00b8*/ 	.short	0x0100
        /*00ba*/ 	.byte	0x08
	.zero		1


	//   ....[3]....
        /*00bc*/ 	.word	0x00000260
        /*00c0*/ 	.word	0x000000ff
        /*00c4*/ 	.word	0x00000028
        /*00c8*/ 	.short	0x0100
        /*00ca*/ 	.byte	0x08
	.zero		1


	//   ....[4]....
        /*00cc*/ 	.word	0x00000270
        /*00d0*/ 	.word	0x000000ff
        /*00d4*/ 	.word	0x00000010
        /*00d8*/ 	.short	0x0100
        /*00da*/ 	.byte	0x08
	.zero		1


	//   ....[5]....
        /*00dc*/ 	.word	0x00000280
        /*00e0*/ 	.word	0x000000ff
        /*00e4*/ 	.word	0x00000030
        /*00e8*/ 	.short	0x0100
        /*00ea*/ 	.byte	0x08
	.zero		1


	//   ....[6]....
        /*00ec*/ 	.word	0x00000290
        /*00f0*/ 	.word	0x000000ff
        /*00f4*/ 	.word	0x00000018
        /*00f8*/ 	.short	0x0100
        /*00fa*/ 	.byte	0x08
	.zero		1


	//   ....[7]....
        /*00fc*/ 	.word	0x000002a0
        /*0100*/ 	.word	0x000000ff
        /*0104*/ 	.word	0x00000038
        /*0108*/ 	.short	0x0100
        /*010a*/ 	.byte	0x08
	.zero		1


	//   ....[8]....
        /*010c*/ 	.word	0x000006f0
        /*0110*/ 	.word	0x000000ff
        /*0114*/ 	.word	0x00000050
        /*0118*/ 	.short	0x0100
        /*011a*/ 	.byte	0x06
	.zero		1


	//   ....[9]....
        /*011c*/ 	.word	0x00000790
        /*0120*/ 	.word	0x000000ff
        /*0124*/ 	.word	0x00000058
        /*0128*/ 	.short	0x0100
        /*012a*/ 	.byte	0x06
	.zero		1


	//   ....[10]....
        /*012c*/ 	.word	0x000014f0
        /*0130*/ 	.word	0x00000003
        /*0134*/ 	.word	0x00000000
        /*0138*/ 	.short	0x010a
        /*013a*/ 	.byte	0x3f
	.zero		1


	//   ....[11]....
        /*013c*/ 	.word	0x00001530
        /*0140*/ 	.word	0x00000003
        /*0144*/ 	.word	0x00000000
        /*0148*/ 	.short	0x010a
        /*014a*/ 	.byte	0x3f
	.zero		1


	//   ....[12]....
        /*014c*/ 	.word	0x00001a30
        /*0150*/ 	.word	0x00000005
        /*0154*/ 	.word	0x00000000
        /*0158*/ 	.short	0x010a
        /*015a*/ 	.byte	0x3f
	.zero		1


	//   ....[13]....
        /*015c*/ 	.word	0x00001a70
        /*0160*/ 	.word	0x00000005
        /*0164*/ 	.word	0x00000000
        /*0168*/ 	.short	0x010a
        /*016a*/ 	.byte	0x3f
	.zero		1


	//   ....[14]....
        /*016c*/ 	.word	0x00001e10
        /*0170*/ 	.word	0x00000005
        /*0174*/ 	.word	0x00000000
        /*0178*/ 	.short	0x0101
        /*017a*/ 	.byte	0x3f
	.zero		1


	//   ....[15]....
        /*017c*/ 	.word	0x00001ff0
        /*0180*/ 	.word	0x00000003
        /*0184*/ 	.word	0x00000000
        /*0188*/ 	.short	0x0101
        /*018a*/ 	.byte	0x3f
	.zero		1


	//   ....[16]....
        /*018c*/ 	.word	0x00009650
        /*0190*/ 	.word	0x00000014
        /*0194*/ 	.word	0x00000020
        /*0198*/ 	.short	0x010a
        /*019a*/ 	.byte	0x3f
	.zero		1


	//   ....[17]....
        /*019c*/ 	.word	0x00009a10
        /*01a0*/ 	.word	0x00000005
        /*01a4*/ 	.word	0x00000058
        /*01a8*/ 	.short	0x0101
        /*01aa*/ 	.byte	0x3f
	.zero		1


	//   ....[18]....
        /*01ac*/ 	.word	0x0000a130
        /*01b0*/ 	.word	0x00000007
        /*01b4*/ 	.word	0x00000000
        /*01b8*/ 	.short	0x010a
        /*01ba*/ 	.byte	0x3f
	.zero		1


	//   ....[19]....
        /*01bc*/ 	.word	0x0000a1b0
        /*01c0*/ 	.word	0x00000008
        /*01c4*/ 	.word	0x00000000
        /*01c8*/ 	.short	0x010a
        /*01ca*/ 	.byte	0x3f
	.zero		1


	//   ....[20]....
        /*01cc*/ 	.word	0x0000a240
        /*01d0*/ 	.word	0x0000000b
        /*01d4*/ 	.word	0x00000000
        /*01d8*/ 	.short	0x010a
        /*01da*/ 	.byte	0x3f
	.zero		1


	//   ....[21]....
        /*01dc*/ 	.word	0x0000a2d0
        /*01e0*/ 	.word	0x00000003
        /*01e4*/ 	.word	0x00000000
        /*01e8*/ 	.short	0x010a
        /*01ea*/ 	.byte	0x3f
	.zero		1


	//   ....[22]....
        /*01ec*/ 	.word	0x0000a330
        /*01f0*/ 	.word	0x00000003
        /*01f4*/ 	.word	0x00000000
        /*01f8*/ 	.short	0x010a
        /*01fa*/ 	.byte	0x3f
	.zero		1


	//   ....[23]....
        /*01fc*/ 	.word	0x0000a380
        /*0200*/ 	.word	0x00000005
        /*0204*/ 	.word	0x00000000
        /*0208*/ 	.short	0x010a
        /*020a*/ 	.byte	0x3f
	.zero		1


	//   ....[24]....
        /*020c*/ 	.word	0x0000a450
        /*0210*/ 	.word	0x00000014
        /*0214*/ 	.word	0x00000020
        /*0218*/ 	.short	0x010a
        /*021a*/ 	.byte	0x3f
	.zero		1


	//   ....[25]....
        /*021c*/ 	.word	0x0000a520
        /*0220*/ 	.word	0x00000007
        /*0224*/ 	.word	0x00000000
        /*0228*/ 	.short	0x010a
        /*022a*/ 	.byte	0x3f
	.zero		1


	//   ....[26]....
        /*022c*/ 	.word	0x0000a570
        /*0230*/ 	.word	0x00000008
        /*0234*/ 	.word	0x00000000
        /*0238*/ 	.short	0x010a
        /*023a*/ 	.byte	0x3f
	.zero		1


	//   ....[27]....
        /*023c*/ 	.word	0x0000a5c0
        /*0240*/ 	.word	0x0000000b
        /*0244*/ 	.word	0x00000000
        /*0248*/ 	.short	0x010a
        /*024a*/ 	.byte	0x3f
	.zero		1


	//----- nvinfo : EIATTR_NUM_MBARRIERS
	.align		4
.L_35:
        /*024c*/ 	.byte	0x03, 0x38
        /*024e*/ 	.short	0x000a


	//----- nvinfo : EIATTR_EXIT_INSTR_OFFSETS
	.align		4
        /*0250*/ 	.byte	0x04, 0x1c
        /*0252*/ 	.short	(.L_37 - .L_36)


	//   ....[0]....
.L_36:
        /*0254*/ 	.word	0x00000970


	//   ....[1]....
        /*0258*/ 	.word	0x00001190


	//   ....[2]....
        /*025c*/ 	.word	0x00008d50


	//   ....[3]....
        /*0260*/ 	.word	0x000092b0


	//   ....[4]....
        /*0264*/ 	.word	0x0000a320


	//----- nvinfo : EIATTR_MAX_THREADS
	.align		4
.L_37:
        /*0268*/ 	.byte	0x04, 0x05
        /*026a*/ 	.short	(.L_39 - .L_38)
.L_38:
        /*026c*/ 	.word	0x00000180
        /*0270*/ 	.word	0x00000001
        /*0274*/ 	.word	0x00000001


	//----- nvinfo : EIATTR_CRS_STACK_SIZE
	.align		4
.L_39:
        /*0278*/ 	.byte	0x04, 0x1e
        /*027a*/ 	.short	(.L_41 - .L_40)
.L_40:
        /*027c*/ 	.word	0x00000000


	//----- nvinfo : EIATTR_CBANK_PARAM_SIZE
	.align		4
.L_41:
        /*0280*/ 	.byte	0x03, 0x19
        /*0282*/ 	.short	0x0470


	//----- nvinfo : EIATTR_PARAM_CBANK
	.align		4
        /*0284*/ 	.byte	0x04, 0x0a
        /*0286*/ 	.short	(.L_43 - .L_42)
	.align		4
.L_42:
        /*0288*/ 	.word	index@(.nv.constant0._ZN7cutlass13device_kernelINS_4gemm6kernel13GemmUniversalIN4cute5tupleIJiiiiEEENS1_10collective13CollectiveMmaINS1_34MainloopSm90TmaGmmaWarpSpecializedILi4ENS5_IJNS4_1CILi4EEENSA_ILi1EEESC_EEENS1_35KernelTmaWarpSpecializedCooperativeEEENS5_IJNSA_ILi256EEENSA_ILi128EEESH_EEEaNS5_IJlSC_lEEEaSJ_NS4_8TiledMMAINS4_8MMA_AtomIJNS4_4SM904GMMA27MMA_64x128x32_S32S8S8_SS_TNEEEENS4_6LayoutINS5_IJNSA_ILi2EEESC_SC_EEENS5_IJSC_NSA_ILi0EEEST_EEEEENS5_IJNS4_10UnderscoreESW_SW_EEEEENS4_13SM90_TMA_LOADENS4_14ComposedLayoutINS4_7SwizzleILi3ELi4ELi3EEENS4_18smem_ptr_flag_bitsILi8EEENSQ_INS5_IJNSA_ILi8EEESH_EEENS5_IJSH_SC_EEEEEEEvNS4_8identityENS4_23SM90_TMA_LOAD_MULTICASTES19_vS1A_EENS_8epilogue10collective6detail29Sm90TmaWarpSpecializedAdapterINS1E_15DefaultEpilogueIaSJ_SJ_NS1D_6thread17LinearCombinationIaLi1EiiLNS1I_9ScaleType4KindE0ELNS_15FloatRoundStyleE2EaEENS1_15EpilogueDefaultEEEEEvvEEEEvNT_6ParamsE)
        /*028c*/ 	.short	0x0210
        /*028e*/ 	.short	0x0470


	//----- nvinfo : EIATTR_SW_WAR
	.align		4
.L_43:
        /*0290*/ 	.byte	0x04, 0x36
        /*0292*/ 	.short	(.L_45 - .L_44)
.L_44:
        /*0294*/ 	.word	0x00000008
.L_45:


//--------------------- .nv.callgraph             --------------------------
	.section	.nv.callgraph,"",@"SHT_CUDA_CALLGRAPH"
	.align	4
	.sectionentsize	8
	.align		4
        /*0000*/ 	.word	0x00000000
	.align		4
        /*0004*/ 	.word	0xffffffff
	.align		4
        /*0008*/ 	.word	index@(_ZN7cutlass13device_kernelINS_4gemm6kernel13GemmUniversalIN4cute5tupleIJiiiiEEENS1_10collective13CollectiveMmaINS1_34MainloopSm90TmaGmmaWarpSpecializedILi4ENS5_IJNS4_1CILi4EEENSA_ILi1EEESC_EEENS1_35KernelTmaWarpSpecializedCooperativeEEENS5_IJNSA_ILi256EEENSA_ILi128EEESH_EEEaNS5_IJlSC_lEEEaSJ_NS4_8TiledMMAINS4_8MMA_AtomIJNS4_4SM904GMMA27MMA_64x128x32_S32S8S8_SS_TNEEEENS4_6LayoutINS5_IJNSA_ILi2EEESC_SC_EEENS5_IJSC_NSA_ILi0EEEST_EEEEENS5_IJNS4_10UnderscoreESW_SW_EEEEENS4_13SM90_TMA_LOADENS4_14ComposedLayoutINS4_7SwizzleILi3ELi4ELi3EEENS4_18smem_ptr_flag_bitsILi8EEENSQ_INS5_IJNSA_ILi8EEESH_EEENS5_IJSH_SC_EEEEEEEvNS4_8identityENS4_23SM90_TMA_LOAD_MULTICASTES19_vS1A_EENS_8epilogue10collective6detail29Sm90TmaWarpSpecializedAdapterINS1E_15DefaultEpilogueIaSJ_SJ_NS1D_6thread17LinearCombinationIaLi1EiiLNS1I_9ScaleType4KindE0ELNS_15FloatRoundStyleE2EaEENS1_15EpilogueDefaultEEEEEvvEEEEvNT_6ParamsE)
	.align		4
        /*000c*/ 	.word	index@(__assertfail)
	.align		4
        /*0010*/ 	.word	0x00000000
	.align		4
        /*0014*/ 	.word	0xfffffffe
	.align		4
        /*0018*/ 	.word	0x00000000
	.align		4
        /*001c*/ 	.word	0xfffffffd
	.align		4
        /*0020*/ 	.word	0x00000000
	.align		4
        /*0024*/ 	.word	0xfffffffc


//--------------------- .nv.constant4             --------------------------
	.section	.nv.constant4,"a",@progbits
	.align	8
	.align		8
.nv.constant4:
        /*0000*/ 	.dword	__assertfail
	.align		8
        /*0008*/ 	.dword	__unnamed_1
	.align		8
        /*0010*/ 	.dword	_ZN40_INTERNAL_4b960a59_4_k_cu_418215c1_280464cuda3std3__45__cpo5beginE
	.align		8
        /*0018*/ 	.dword	_ZN40_INTERNAL_4b960a59_4_k_cu_418215c1_280464cuda3std3__45__cpo3endE
	.align		8
        /*0020*/ 	.dword	_ZN40_INTERNAL_4b960a59_4_k_cu_418215c1_280464cuda3std3__45__cpo6cbeginE
	.align		8
        /*0028*/ 	.dword	_ZN40_INTERNAL_4b960a59_4_k_cu_418215c1_280464cuda3std3__45__cpo4cendE
	.align		8
        /*0030*/ 	.dword	_ZN40_INTERNAL_4b960a59_4_k_cu_418215c1_280464cuda3std3__442_GLOBAL__N__4b960a59_4_k_cu_418215c1_280466ignoreE
	.align		8
        /*0038*/ 	.dword	_ZN40_INTERNAL_4b960a59_4_k_cu_418215c1_280464cuda3std3__419piecewise_constructE
	.align		8
        /*0040*/ 	.dword	_ZN40_INTERNAL_4b960a59_4_k_cu_418215c1_280464cuda3std3__48in_placeE
	.align		8
        /*0048*/ 	.dword	_ZN40_INTERNAL_4b960a59_4_k_cu_418215c1_280464cuda3std6ranges3__45__cpo4swapE
	.align		8
        /*0050*/ 	.dword	_ZN40_INTERNAL_4b960a59_4_k_cu_418215c1_280464cuda3std6ranges3__45__cpo9iter_moveE
	.align		8
        /*0058*/ 	.dword	_ZN40_INTERNAL_4b960a59_4_k_cu_418215c1_280464cute7productE
	.align		8
        /*0060*/ 	.dword	_ZN40_INTERNAL_4b960a59_4_k_cu_418215c1_280464cute1_E
	.align		8
        /*0068*/ 	.dword	$str$22
	.align		8
        /*0070*/ 	.dword	$str$23


//--------------------- .text._ZN7cutlass13device_kernelINS_4gemm6kernel13GemmUniversalIN4cute5tupleIJiiiiEEENS1_10collective13CollectiveMmaINS1_34MainloopSm90TmaGmmaWarpSpecializedILi4ENS5_IJNS4_1CILi4EEENSA_ILi1EEESC_EEENS1_35KernelTmaWarpSpecializedCooperativeEEENS5_IJNSA_ILi256EEENSA_ILi128EEESH_EEEaNS5_IJlSC_lEEEaSJ_NS4_8TiledMMAINS4_8MMA_AtomIJNS4_4SM904GMMA27MMA_64x128x32_S32S8S8_SS_TNEEEENS4_6LayoutINS5_IJNSA_ILi2EEESC_SC_EEENS5_IJSC_NSA_ILi0EEEST_EEEEENS5_IJNS4_10UnderscoreESW_SW_EEEEENS4_13SM90_TMA_LOADENS4_14ComposedLayoutINS4_7SwizzleILi3ELi4ELi3EEENS4_18smem_ptr_flag_bitsILi8EEENSQ_INS5_IJNSA_ILi8EEESH_EEENS5_IJSH_SC_EEEEEEEvNS4_8identityENS4_23SM90_TMA_LOAD_MULTICASTES19_vS1A_EENS_8epilogue10collective6detail29Sm90TmaWarpSpecializedAdapterINS1E_15DefaultEpilogueIaSJ_SJ_NS1D_6thread17LinearCombinationIaLi1EiiLNS1I_9ScaleType4KindE0ELNS_15FloatRoundStyleE2EaEENS1_15EpilogueDefaultEEEEEvvEEEEvNT_6ParamsE --------------------------
	.section	.text._ZN7cutlass13device_kernelINS_4gemm6kernel13GemmUniversalIN4cute5tupleIJiiiiEEENS1_10collective13CollectiveMmaINS1_34MainloopSm90TmaGmmaWarpSpecializedILi4ENS5_IJNS4_1CILi4EEENSA_ILi1EEESC_EEENS1_35KernelTmaWarpSpecializedCooperativeEEENS5_IJNSA_ILi256EEENSA_ILi128EEESH_EEEaNS5_IJlSC_lEEEaSJ_NS4_8TiledMMAINS4_8MMA_AtomIJNS4_4SM904GMMA27MMA_64x128x32_S32S8S8_SS_TNEEEENS4_6LayoutINS5_IJNSA_ILi2EEESC_SC_EEENS5_IJSC_NSA_ILi0EEEST_EEEEENS5_IJNS4_10UnderscoreESW_SW_EEEEENS4_13SM90_TMA_LOADENS4_14ComposedLayoutINS4_7SwizzleILi3ELi4ELi3EEENS4_18smem_ptr_flag_bitsILi8EEENSQ_INS5_IJNSA_ILi8EEESH_EEENS5_IJSH_SC_EEEEEEEvNS4_8identityENS4_23SM90_TMA_LOAD_MULTICASTES19_vS1A_EENS_8epilogue10collective6detail29Sm90TmaWarpSpecializedAdapterINS1E_15DefaultEpilogueIaSJ_SJ_NS1D_6thread17LinearCombinationIaLi1EiiLNS1I_9ScaleType4KindE0ELNS_15FloatRoundStyleE2EaEENS1_15EpilogueDefaultEEEEEvvEEEEvNT_6ParamsE,"ax",@progbits
	.align	128
.text._ZN7cutlass13device_kernelINS_4gemm6kernel13GemmUniversalIN4cute5tupleIJiiiiEEENS1_10collective13CollectiveMmaINS1_34MainloopSm90TmaGmmaWarpSpecializedILi4ENS5_IJNS4_1CILi4EEENSA_ILi1EEESC_EEENS1_35KernelTmaWarpSpecializedCooperativeEEENS5_IJNSA_ILi256EEENSA_ILi128EEESH_EEEaNS5_IJlSC_lEEEaSJ_NS4_8TiledMMAINS4_8MMA_AtomIJNS4_4SM904GMMA27MMA_64x128x32_S32S8S8_SS_TNEEEENS4_6LayoutINS5_IJNSA_ILi2EEESC_SC_EEENS5_IJSC_NSA_ILi0EEEST_EEEEENS5_IJNS4_10UnderscoreESW_SW_EEEEENS4_13SM90_TMA_LOADENS4_14ComposedLayoutINS4_7SwizzleILi3ELi4ELi3EEENS4_18smem_ptr_flag_bitsILi8EEENSQ_INS5_IJNSA_ILi8EEESH_EEENS5_IJSH_SC_EEEEEEEvNS4_8identityENS4_23SM90_TMA_LOAD_MULTICASTES19_vS1A_EENS_8epilogue10collective6detail29Sm90TmaWarpSpecializedAdapterINS1E_15DefaultEpilogueIaSJ_SJ_NS1D_6thread17LinearCombinationIaLi1EiiLNS1I_9ScaleType4KindE0ELNS_15FloatRoundStyleE2EaEENS1_15EpilogueDefaultEEEEEvvEEEEvNT_6ParamsE:
        .type           _ZN7cutlass13device_kernelINS_4gemm6kernel13GemmUniversalIN4cute5tupleIJiiiiEEENS1_10collective13CollectiveMmaINS1_34MainloopSm90TmaGmmaWarpSpecializedILi4ENS5_IJNS4_1CILi4EEENSA_ILi1EEESC_EEENS1_35KernelTmaWarpSpecializedCooperativeEEENS5_IJNSA_ILi256EEENSA_ILi128EEESH_EEEaNS5_IJlSC_lEEEaSJ_NS4_8TiledMMAINS4_8MMA_AtomIJNS4_4SM904GMMA27MMA_64x128x32_S32S8S8_SS_TNEEEENS4_6LayoutINS5_IJNSA_ILi2EEESC_SC_EEENS5_IJSC_NSA_ILi0EEEST_EEEEENS5_IJNS4_10UnderscoreESW_SW_EEEEENS4_13SM90_TMA_LOADENS4_14ComposedLayoutINS4_7SwizzleILi3ELi4ELi3EEENS4_18smem_ptr_flag_bitsILi8EEENSQ_INS5_IJNSA_ILi8EEESH_EEENS5_IJSH_SC_EEEEEEEvNS4_8identityENS4_23SM90_TMA_LOAD_MULTICASTES19_vS1A_EENS_8epilogue10collective6detail29Sm90TmaWarpSpecializedAdapterINS1E_15DefaultEpilogueIaSJ_SJ_NS1D_6thread17LinearCombinationIaLi1EiiLNS1I_9ScaleType4KindE0ELNS_15FloatRoundStyleE2EaEENS1_15EpilogueDefaultEEEEEvvEEEEvNT_6ParamsE,@function
        .size           _ZN7cutlass13device_kernelINS_4gemm6kernel13GemmUniversalIN4cute5tupleIJiiiiEEENS1_10collective13CollectiveMmaINS1_34MainloopSm90TmaGmmaWarpSpecializedILi4ENS5_IJNS4_1CILi4EEENSA_ILi1EEESC_EEENS1_35KernelTmaWarpSpecializedCooperativeEEENS5_IJNSA_ILi256EEENSA_ILi128EEESH_EEEaNS5_IJlSC_lEEEaSJ_NS4_8TiledMMAINS4_8MMA_AtomIJNS4_4SM904GMMA27MMA_64x128x32_S32S8S8_SS_TNEEEENS4_6LayoutINS5_IJNSA_ILi2EEESC_SC_EEENS5_IJSC_NSA_ILi0EEEST_EEEEENS5_IJNS4_10UnderscoreESW_SW_EEEEENS4_13SM90_TMA_LOADENS4_14ComposedLayoutINS4_7SwizzleILi3ELi4ELi3EEENS4_18smem_ptr_flag_bitsILi8EEENSQ_INS5_IJNSA_ILi8EEESH_EEENS5_IJSH_SC_EEEEEEEvNS4_8identityENS4_23SM90_TMA_LOAD_MULTICASTES19_vS1A_EENS_8epilogue10collective6detail29Sm90TmaWarpSpecializedAdapterINS1E_15DefaultEpilogueIaSJ_SJ_NS1D_6thread17LinearCombinationIaLi1EiiLNS1I_9ScaleType4KindE0ELNS_15FloatRoundStyleE2EaEENS1_15EpilogueDefaultEEEEEvvEEEEvNT_6ParamsE,(.L_x_329 - _ZN7cutlass13device_kernelINS_4gemm6kernel13GemmUniversalIN4cute5tupleIJiiiiEEENS1_10collective13CollectiveMmaINS1_34MainloopSm90TmaGmmaWarpSpecializedILi4ENS5_IJNS4_1CILi4EEENSA_ILi1EEESC_EEENS1_35KernelTmaWarpSpecializedCooperativeEEENS5_IJNSA_ILi256EEENSA_ILi128EEESH_EEEaNS5_IJlSC_lEEEaSJ_NS4_8TiledMMAINS4_8MMA_AtomIJNS4_4SM904GMMA27MMA_64x128x32_S32S8S8_SS_TNEEEENS4_6LayoutINS5_IJNSA_ILi2EEESC_SC_EEENS5_IJSC_NSA_ILi0EEEST_EEEEENS5_IJNS4_10UnderscoreESW_SW_EEEEENS4_13SM90_TMA_LOADENS4_14ComposedLayoutINS4_7SwizzleILi3ELi4ELi3EEENS4_18smem_ptr_flag_bitsILi8EEENSQ_INS5_IJNSA_ILi8EEESH_EEENS5_IJSH_SC_EEEEEEEvNS4_8identityENS4_23SM90_TMA_LOAD_MULTICASTES19_vS1A_EENS_8epilogue10collective6detail29Sm90TmaWarpSpecializedAdapterINS1E_15DefaultEpilogueIaSJ_SJ_NS1D_6thread17LinearCombinationIaLi1EiiLNS1I_9ScaleType4KindE0ELNS_15FloatRoundStyleE2EaEENS1_15EpilogueDefaultEEEEEvvEEEEvNT_6ParamsE)
        .other          _ZN7cutlass13device_kernelINS_4gemm6kernel13GemmUniversalIN4cute5tupleIJiiiiEEENS1_10collective13CollectiveMmaINS1_34MainloopSm90TmaGmmaWarpSpecializedILi4ENS5_IJNS4_1CILi4EEENSA_ILi1EEESC_EEENS1_35KernelTmaWarpSpecializedCooperativeEEENS5_IJNSA_ILi256EEENSA_ILi128EEESH_EEEaNS5_IJlSC_lEEEaSJ_NS4_8TiledMMAINS4_8MMA_AtomIJNS4_4SM904GMMA27MMA_64x128x32_S32S8S8_SS_TNEEEENS4_6LayoutINS5_IJNSA_ILi2EEESC_SC_EEENS5_IJSC_NSA_ILi0EEEST_EEEEENS5_IJNS4_10UnderscoreESW_SW_EEEEENS4_13SM90_TMA_LOADENS4_14ComposedLayoutINS4_7SwizzleILi3ELi4ELi3EEENS4_18smem_ptr_flag_bitsILi8EEENSQ_INS5_IJNSA_ILi8EEESH_EEENS5_IJSH_SC_EEEEEEEvNS4_8identityENS4_23SM90_TMA_LOAD_MULTICASTES19_vS1A_EENS_8epilogue10collective6detail29Sm90TmaWarpSpecializedAdapterINS1E_15DefaultEpilogueIaSJ_SJ_NS1D_6thread17LinearCombinationIaLi1EiiLNS1I_9ScaleType4KindE0ELNS_15FloatRoundStyleE2EaEENS1_15EpilogueDefaultEEEEEvvEEEEvNT_6ParamsE,@"STO_CUDA_ENTRY STV_DEFAULT"
_ZN7cutlass13device_kernelINS_4gemm6kernel13GemmUniversalIN4cute5tupleIJiiiiEEENS1_10collective13CollectiveMmaINS1_34MainloopSm90TmaGmmaWarpSpecializedILi4ENS5_IJNS4_1CILi4EEENSA_ILi1EEESC_EEENS1_35KernelTmaWarpSpecializedCooperativeEEENS5_IJNSA_ILi256EEENSA_ILi128EEESH_EEEaNS5_IJlSC_lEEEaSJ_NS4_8TiledMMAINS4_8MMA_AtomIJNS4_4SM904GMMA27MMA_64x128x32_S32S8S8_SS_TNEEEENS4_6LayoutINS5_IJNSA_ILi2EEESC_SC_EEENS5_IJSC_NSA_ILi0EEEST_EEEEENS5_IJNS4_10UnderscoreESW_SW_EEEEENS4_13SM90_TMA_LOADENS4_14ComposedLayoutINS4_7SwizzleILi3ELi4ELi3EEENS4_18smem_ptr_flag_bitsILi8EEENSQ_INS5_IJNSA_ILi8EEESH_EEENS5_IJSH_SC_EEEEEEEvNS4_8identityENS4_23SM90_TMA_LOAD_MULTICASTES19_vS1A_EENS_8epilogue10collective6detail29Sm90TmaWarpSpecializedAdapterINS1E_15DefaultEpilogueIaSJ_SJ_NS1D_6thread17LinearCombinationIaLi1EiiLNS1I_9ScaleType4KindE0ELNS_15FloatRoundStyleE2EaEENS1_15EpilogueDefaultEEEEEvvEEEEvNT_6ParamsE:
[----:B------:R-:W0:Y:S01]  /*0000*/  LDC R1, c[0x0][0x28] ;  /* 0x00000a00ff017b82 */ /* 0x000e220000000800 */
[----:B------:R-:W1:Y:S01]  /*0010*/  S2R R18, SR_TID.X ;  /* 0x0000000000127919 */ /* 0x000e620000002100 */
[----:B------:R-:W-:Y:S01]  /*0020*/  ELECT P0, URZ, PT ;  /* 0x00000000003f782f */ /* 0x000fe20003800000 */
[----:B------:R-:W-:Y:S01]  /*0030*/  BSSY B0, `(.L_x_0) ;  /* 0x000000f000007945 */ /* 0x000fe20003800000 */
[--C-:B-1----:R-:W-:Y:S02]  /*0040*/  SHF.R.U32.HI R0, RZ, 0x5, R18.reuse ;  /* 0x00000005ff007819 */ /* 0x102fe40000011612 */
[----:B------:R-:W-:-:S03]  /*0050*/  SHF.R.U32.HI R3, RZ, 0x7, R18 ;  /* 0x00000007ff037819 */ /* 0x000fc60000011612 */
[----:B------:R-:W1:Y:S04]  /*0060*/  SHFL.IDX PT, R2, R0, RZ, 0x1f ;  /* 0x00001fff00027589 */ /* 0x000e6800000e0000 */
[----:B------:R2:W3:Y:S01]  /*0070*/  SHFL.IDX PT, R5, R3, RZ, 0x1f ;  /* 0x00001fff03057589 */ /* 0x0004e200000e0000 */
[----:B-1----:R-:W-:-:S13]  /*0080*/  ISETP.NE.OR P0, PT, R2, RZ, !P0 ;  /* 0x000000ff0200720c */ /* 0x002fda0004705670 */
[----:B0-23--:R-:W-:Y:S05]  /*0090*/  @P0 BRA `(.L_x_1) ;  /* 0x0000000000200947 */ /* 0x00dfea0003800000 */
[----:B------:R-:W-:Y:S02]  /*00a0*/  ULDC.64 UR4, c[0x0][0x198] ;  /* 0x0000660000047ab9 */ /* 0x000fe40000000a00 */
[----:B------:R-:W-:Y:S02]  /*00b0*/  UIADD3 UR6, UP0, UR4, 0xf0, URZ ;  /* 0x000000f004067890 */ /* 0x000fe4000ff1e03f */
[----:B------:R-:W-:Y:S02]  /*00c0*/  UIADD3 UR4, UP1, UR4, 0x1f0, URZ ;  /* 0x000001f004047890 */ /* 0x000fe4000ff3e03f */
[----:B------:R-:W-:Y:S02]  /*00d0*/  UIADD3.X UR7, URZ, UR5, URZ, UP0, !UPT ;  /* 0x000000053f077290 */ /* 0x000fe400087fe43f */
[----:B------:R-:W-:-:S07]  /*00e0*/  UIADD3.X UR5, URZ, UR5, URZ, UP1, !UPT ;  /* 0x000000053f057290 */ /* 0x000fce0008ffe43f */
[----:B------:R0:W-:Y:S02]  /*00f0*/  UTMACCTL.PF [UR6] ;  /* 0x00000000060079b9 */ /* 0x0001e40008040000 */
[----:B------:R0:W-:Y:S02]  /*0100*/  UTMACCTL.PF [UR4] ;  /* 0x00000000040079b9 */ /* 0x0001e40008040000 */
[----:B0-----:R-:W-:Y:S01]  /*0110*/  NOP ;  /* 0x0000000000007918 */ /* 0x001fe20000000000 */
.L_x_1:
[----:B------:R-:W-:Y:S05]  /*0120*/  BSYNC B0 ;  /* 0x0000000000007941 */ /* 0x000fea0003800000 */
.L_x_0:
[----:B------:R-:W0:Y:S02]  /*0130*/  SHFL.IDX PT, R3, R0, RZ, 0x1f ;  /* 0x00001fff00037589 */ /* 0x000e2400000e0000 */
[----:B0-----:R-:W-:-:S13]  /*0140*/  ISETP.NE.AND P0, PT, R3, RZ, PT ;  /* 0x000000ff0300720c */ /* 0x001fda0003f05270 */
[----:B------:R-:W-:Y:S05]  /*0150*/  @P0 BRA `(.L_x_2) ;  /* 0x0000000000580947 */ /* 0x000fea0003800000 */
[----:B------:R-:W0:Y:S01]  /*0160*/  S2UR UR8, SR_CgaCtaId ;  /* 0x00000000000879c3 */ /* 0x000e220000008800 */
[----:B------:R-:W-:Y:S01]  /*0170*/  UMOV UR4, 0x400 ;  /* 0x0000040000047882 */ /* 0x000fe20000000000 */
[----:B------:R-:W-:Y:S01]  /*0180*/  UMOV UR5, 0x1 ;  /* 0x0000000100057882 */ /* 0x000fe20000000000 */
[----:B------:R-:W-:Y:S01]  /*0190*/  UMOV UR6, 0x8 ;  /* 0x0000000800067882 */ /* 0x000fe20000000000 */
[----:B------:R-:W-:Y:S01]  /*01a0*/  ELECT P0, URZ, PT ;  /* 0x00000000003f782f */ /* 0x000fe20003800000 */
[----:B------:R-:W-:-:S04]  /*01b0*/  UIADD3 UR6, -UR6, 0x100000, URZ ;  /* 0x0010000006067890 */ /* 0x000fc8000fffe13f */
[----:B------:R-:W-:Y:S02]  /*01c0*/  USHF.L.U32 UR7, UR6, 0xb, URZ ;  /* 0x0000000b06077899 */ /* 0x000fe4000800063f */
[----:B------:R-:W-:Y:S02]  /*01d0*/  USHF.L.U32 UR6, UR6, 0x1, URZ ;  /* 0x0000000106067899 */ /* 0x000fe4000800063f */
[----:B0-----:R-:W-:Y:S02]  /*01e0*/  ULEA UR8, UR8, UR4, 0x18 ;  /* 0x0000000408087291 */ /* 0x001fe4000f8ec03f */
[----:B------:R-:W-:-:S04]  /*01f0*/  UIADD3 UR4, -UR5, 0x100000, URZ ;  /* 0x0010000005047890 */ /* 0x000fc8000fffe13f */
[----:B------:R-:W-:Y:S02]  /*0200*/  USHF.L.U32 UR5, UR4, 0xb, URZ ;  /* 0x0000000b04057899 */ /* 0x000fe4000800063f */
[----:B------:R-:W-:Y:S01]  /*0210*/  USHF.L.U32 UR4, UR4, 0x1, URZ ;  /* 0x0000000104047899 */ /* 0x000fe2000800063f */
[----:B------:R-:W0:Y:S11]  /*0220*/  FENCE.VIEW.ASYNC.S ;  /* 0x00000000000073c6 */ /* 0x000e360000000000 */
[----:B0-----:R0:W1:Y:S01]  /*0230*/  SYNCS.EXCH.64 URZ, [UR8], UR4 ;  /* 0x00000004083f75b2 */ /* 0x0010620008000100 */
[----:B------:R0:W2:Y:S01]  /*0240*/  SYNCS.EXCH.64 URZ, [UR8+0x20], UR6 ;  /* 0x00002006083f75b2 */ /* 0x0000a20008000100 */
[----:B------:R0:W3:Y:S01]  /*0250*/  SYNCS.EXCH.64 URZ, [UR8+0x8], UR4 ;  /* 0x00000804083f75b2 */ /* 0x0000e20008000100 */
[----:B------:R0:W4:Y:S01]  /*0260*/  SYNCS.EXCH.64 URZ, [UR8+0x28], UR6 ;  /* 0x00002806083f75b2 */ /* 0x0001220008000100 */
[----:B------:R0:W0:Y:S01]  /*0270*/  SYNCS.EXCH.64 URZ, [UR8+0x10], UR4 ;  /* 0x00001004083f75b2 */ /* 0x0000220008000100 */
[----:B------:R0:W0:Y:S01]  /*0280*/  SYNCS.EXCH.64 URZ, [UR8+0x30], UR6 ;  /* 0x00003006083f75b2 */ /* 0x0000220008000100 */
[----:B------:R0:W0:Y:S01]  /*0290*/  SYNCS.EXCH.64 URZ, [UR8+0x18], UR4 ;  /* 0x00001804083f75b2 */ /* 0x0000220008000100 */
[----:B------:R0:W0:Y:S01]  /*02a0*/  SYNCS.EXCH.64 URZ, [UR8+0x38], UR6 ;  /* 0x00003806083f75b2 */ /* 0x0000220008000100 */
[----:B------:R-:W-:Y:S01]  /*02b0*/  NOP ;  /* 0x0000000000007918 */ /* 0x000fe20000000000 */
.L_x_2:
[----:B------:R-:W-:Y:S01]  /*02c0*/  SHF.R.S32.HI R7, RZ, 0x1f, R18 ;  /* 0x0000001fff077819 */ /* 0x000fe20000011412 */
[----:B------:R-:W5:Y:S01]  /*02d0*/  SHFL.IDX PT, R0, R0, RZ, 0x1f ;  /* 0x00001fff00007589 */ /* 0x000f6200000e0000 */
[----:B0-----:R-:W0:Y:S01]  /*02e0*/  S2UR UR8, SR_CTAID.X ;  /* 0x00000000000879c3 */ /* 0x001e220000002500 */
[----:B------:R-:W-:Y:S02]  /*02f0*/  ELECT P0, URZ, PT ;  /* 0x00000000003f782f */ /* 0x000fe40003800000 */
[----:B------:R-:W-:Y:S01]  /*0300*/  LEA.HI R7, R7, R18, RZ, 0x7 ;  /* 0x0000001207077211 */ /* 0x000fe200078f38ff */
[----:B------:R-:W1:Y:S01]  /*0310*/  S2R R4, SR_CTAID.Y ;  /* 0x0000000000047919 */ /* 0x000e620000002600 */
[----:B------:R-:W-:Y:S01]  /*0320*/  SHF.R.S32.HI R8, RZ, 0x1f, R3 ;  /* 0x0000001fff087819 */ /* 0x000fe20000011403 */
[----:B------:R-:W-:Y:S01]  /*0330*/  ULDC UR4, c[0x0][0x150] ;  /* 0x0000540000047ab9 */ /* 0x000fe20000000800 */
[----:B------:R-:W-:Y:S01]  /*0340*/  LOP3.LUT R7, R7, 0xffffff80, RZ, 0xc0, !PT ;  /* 0xffffff8007077812 */ /* 0x000fe200078ec0ff */
[----:B------:R-:W-:Y:S01]  /*0350*/  NOP ;  /* 0x0000000000007918 */ /* 0x000fe20000000000 */
[----:B------:R-:W-:Y:S01]  /*0360*/  LEA.HI R8, R8, R3, RZ, 0x2 ;  /* 0x0000000308087211 */ /* 0x000fe200078f10ff */
[----:B------:R-:W2:Y:S01]  /*0370*/  LDC R10, c[0x0][0x144] ;  /* 0x00005100ff0a7b82 */ /* 0x000ea20000000800 */
[----:B------:R-:W-:Y:S01]  /*0380*/  NOP ;  /* 0x0000000000007918 */ /* 0x000fe20000000000 */
[----:B------:R-:W-:Y:S01]  /*0390*/  IMAD.IADD R6, R18, 0x1, -R7 ;  /* 0x0000000112067824 */ /* 0x000fe200078e0a07 */
[----:B------:R-:W-:Y:S01]  /*03a0*/  LOP3.LUT R8, R8, 0x3ffffffc, RZ, 0xc0, !PT ;  /* 0x3ffffffc08087812 */ /* 0x000fe200078ec0ff */
[----:B------:R-:W-:Y:S01]  /*03b0*/  IMAD.MOV.U32 R23, RZ, RZ, 0x1 ;  /* 0x00000001ff177424 */ /* 0x000fe200078e00ff */
[----:B------:R-:W-:-:S02]  /*03c0*/  ISETP.NE.AND P3, PT, R5, RZ, PT ;  /* 0x000000ff0500720c */ /* 0x000fc40003f65270 */
[----:B------:R-:W-:Y:S01]  /*03d0*/  SHF.R.S32.HI R7, RZ, 0x1f, R6 ;  /* 0x0000001fff077819 */ /* 0x000fe20000011406 */
[----:B------:R-:W-:Y:S01]  /*03e0*/  IMAD.IADD R8, R3, 0x1, -R8 ;  /* 0x0000000103087824 */ /* 0x000fe200078e0a08 */
[----:B------:R-:W3:Y:S02]  /*03f0*/  LDC R12, c[0x0][0x140] ;  /* 0x00005000ff0c7b82 */ /* 0x000ee40000000800 */
[----:B------:R-:W-:Y:S02]  /*0400*/  LEA.HI R7, R7, R6, RZ, 0x3 ;  /* 0x0000000607077211 */ /* 0x000fe400078f18ff */
[----:B-----5:R-:W-:Y:S02]  /*0410*/  ISETP.NE.OR P0, PT, R0, RZ, !P0 ;  /* 0x000000ff0000720c */ /* 0x020fe40004705670 */
[--C-:B------:R-:W-:Y:S02]  /*0420*/  SHF.R.S32.HI R0, RZ, 0x3, R7.reuse ;  /* 0x00000003ff007819 */ /* 0x100fe40000011407 */
[----:B------:R-:W-:-:S02]  /*0430*/  SHF.R.S32.HI R7, RZ, 0x1f, R7 ;  /* 0x0000001fff077819 */ /* 0x000fc40000011407 */
[----:B0-----:R-:W-:Y:S02]  /*0440*/  I2FP.F32.U32 R9, UR8 ;  /* 0x0000000800097c45 */ /* 0x001fe40008201000 */
[----:B------:R-:W-:-:S03]  /*0450*/  LEA.HI R7, R7, R0, RZ, 0x2 ;  /* 0x0000000007077211 */ /* 0x000fc600078f10ff */
[----:B------:R-:W-:Y:S01]  /*0460*/  FMUL R9, R9, UR4 ;  /* 0x0000000409097c20 */ /* 0x000fe20008400000 */
[----:B------:R-:W-:Y:S01]  /*0470*/  LOP3.LUT R7, R7, 0xfffffffc, RZ, 0xc0, !PT ;  /* 0xfffffffc07077812 */ /* 0x000fe200078ec0ff */
[----:B------:R-:W-:Y:S01]  /*0480*/  VOTEU.ALL UP0, P0 ;  /* 0x00000000003f7886 */ /* 0x000fe20000000000 */
[----:B-1----:R-:W-:Y:S01]  /*0490*/  I2FP.F32.U32 R11, R4 ;  /* 0x00000004000b7245 */ /* 0x002fe20000201000 */
[----:B------:R-:W-:Y:S01]  /*04a0*/  ULDC UR4, c[0x0][0x154] ;  /* 0x0000550000047ab9 */ /* 0x000fe20000000800 */
[----:B------:R-:W-:Y:S01]  /*04b0*/  VOTEU.ALL UP1, P0 ;  /* 0x00000000003f7886 */ /* 0x000fe20000020000 */
[----:B------:R-:W-:Y:S01]  /*04c0*/  IMAD.IADD R7, R0, 0x1, -R7 ;  /* 0x0000000100077824 */ /* 0x000fe200078e0a07 */
[----:B------:R-:W0:Y:S01]  /*04d0*/  F2I.U32.TRUNC.NTZ R9, R9 ;  /* 0x0000000900097305 */ /* 0x000e22000020f000 */
[----:B------:R-:W1:Y:S01]  /*04e0*/  @!UP0 S2UR UR7, SR_CgaCtaId ;  /* 0x00000000000789c3 */ /* 0x000e620000008800 */
[----:B------:R-:W-:Y:S01]  /*04f0*/  @!UP0 UMOV UR6, 0x400 ;  /* 0x0000040000068882 */ /* 0x000fe20000000000 */
[----:B------:R-:W-:Y:S01]  /*0500*/  IMAD R8, R8, 0x4, R7 ;  /* 0x0000000408087824 */ /* 0x000fe200078e0207 */
[----:B---3--:R-:W-:-:S04]  /*0510*/  ISETP.EQ.U32.AND P2, PT, R12, 0x1, PT ;  /* 0x000000010c00780c */ /* 0x008fc80003f42070 */
[----:B------:R-:W-:-:S04]  /*0520*/  SHF.R.S32.HI R3, RZ, 0x1f, R8 ;  /* 0x0000001fff037819 */ /* 0x000fc80000011408 */
[----:B------:R-:W-:Y:S01]  /*0530*/  LEA.HI R0, R3, R8, RZ, 0x2 ;  /* 0x0000000803007211 */ /* 0x000fe200078f10ff */
[----:B0-----:R-:W-:-:S03]  /*0540*/  IMAD.MOV R7, RZ, RZ, -R9 ;  /* 0x000000ffff077224 */ /* 0x001fc600078e0a09 */
[----:B------:R-:W-:Y:S01]  /*0550*/  LOP3.LUT R9, R0, 0xfffffffc, RZ, 0xc0, !PT ;  /* 0xfffffffc00097812 */ /* 0x000fe200078ec0ff */
[----:B--2---:R-:W-:Y:S02]  /*0560*/  IMAD R3, R10, R7, UR8 ;  /* 0x000000080a037e24 */ /* 0x004fe4000f8e0207 */
[----:B------:R-:W-:Y:S02]  /*0570*/  FMUL R10, R11, UR4 ;  /* 0x000000040b0a7c20 */ /* 0x000fe40008400000 */
[C---:B------:R-:W-:Y:S01]  /*0580*/  IMAD.IADD R0, R8.reuse, 0x1, -R9 ;  /* 0x0000000108007824 */ /* 0x040fe200078e0a09 */
[----:B------:R-:W0:Y:S01]  /*0590*/  LDC R7, c[0x0][0x148] ;  /* 0x00005200ff077b82 */ /* 0x000e220000000800 */
[----:B------:R-:W-:Y:S01]  /*05a0*/  SHF.R.S32.HI R9, RZ, 0x1f, R2 ;  /* 0x0000001fff097819 */ /* 0x000fe20000011402 */
[----:B------:R-:W-:Y:S01]  /*05b0*/  IMAD.SHL.U32 R11, R8, 0x4, RZ ;  /* 0x00000004080b7824 */ /* 0x000fe200078e00ff */
[----:B------:R-:W-:Y:S01]  /*05c0*/  UMOV UR4, 0x20 ;  /* 0x0000002000047882 */ /* 0x000fe20000000000 */
[----:B------:R-:W-:Y:S01]  /*05d0*/  ISETP.NE.AND P4, PT, R0, R3, PT ;  /* 0x000000030000720c */ /* 0x000fe20003f85270 */
[----:B------:R-:W2:Y:S01]  /*05e0*/  F2I.U32.TRUNC.NTZ R10, R10 ;  /* 0x0000000a000a7305 */ /* 0x000ea2000020f000 */
[----:B------:R-:W-:Y:S01]  /*05f0*/  LEA.HI R9, R9, R2, RZ, 0x2 ;  /* 0x0000000209097211 */ /* 0x000fe200078f10ff */
[----:B------:R-:W-:-:S04]  /*0600*/  @!UP0 UIADD3 UR4, -UR4, 0x100000, URZ ;  /* 0x0010000004048890 */ /* 0x000fc8000fffe13f */
[----:B------:R-:W-:Y:S02]  /*0610*/  @!UP0 USHF.L.U32 UR5, UR4, 0xb, URZ ;  /* 0x0000000b04058899 */ /* 0x000fe4000800063f */
[----:B------:R-:W-:Y:S01]  /*0620*/  @!UP0 USHF.L.U32 UR4, UR4, 0x1, URZ ;  /* 0x0000000104048899 */ /* 0x000fe2000800063f */
[----:B------:R-:W-:Y:S01]  /*0630*/  LOP3.LUT R152, R8, 0xc, R11, 0x78, !PT ;  /* 0x0000000c08987812 */ /* 0x000fe200078e780b */
[----:B-1----:R-:W-:Y:S01]  /*0640*/  @!UP0 ULEA UR6, UR7, UR6, 0x18 ;  /* 0x0000000607068291 */ /* 0x002fe2000f8ec03f */
[----:B------:R-:W-:Y:S01]  /*0650*/  LOP3.LUT R9, R9, 0xfffffffc, RZ, 0xc0, !PT ;  /* 0xfffffffc09097812 */ /* 0x000fe200078ec0ff */
[----:B------:R-:W-:Y:S01]  /*0660*/  VOTEU.ALL UP0, P0 ;  /* 0x00000000003f7886 */ /* 0x000fe20000000000 */
[----:B------:R-:W-:Y:S01]  /*0670*/  LOP3.LUT P0, RZ, R6, 0x7, RZ, 0xc0, !PT ;  /* 0x0000000706ff7812 */ /* 0x000fe2000780c0ff */
[----:B------:R-:W-:Y:S02]  /*0680*/  VIADD R6, R5, 0xffffffff ;  /* 0xffffffff05067836 */ /* 0x000fe40000000000 */
[----:B------:R-:W-:Y:S01]  /*0690*/  IMAD.IADD R0, R2, 0x1, -R9 ;  /* 0x0000000102007824 */ /* 0x000fe200078e0a09 */
[----:B------:R-:W-:-:S02]  /*06a0*/  ISETP.LT.U32.AND P0, PT, R152, 0x4, !P0 ;  /* 0x000000049800780c */ /* 0x000fc40004701070 */
[----:B------:R-:W-:Y:S01]  /*06b0*/  @P4 SHF.R.S32.HI R9, RZ, 0x1f, R152 ;  /* 0x0000001fff094819 */ /* 0x000fe20000011498 */
[----:B--2---:R-:W-:Y:S01]  /*06c0*/  IMAD.MOV R24, RZ, RZ, -R10 ;  /* 0x000000ffff187224 */ /* 0x004fe200078e0a0a */
[C---:B------:R-:W-:Y:S01]  /*06d0*/  ISETP.NE.AND P1, PT, R0.reuse, 0x3, PT ;  /* 0x000000030000780c */ /* 0x040fe20003f25270 */
[----:B------:R-:W1:Y:S02]  /*06e0*/  FENCE.VIEW.ASYNC.S ;  /* 0x00000000000073c6 */ /* 0x000e640000000000 */
[----:B-1----:R1:W2:Y:S01]  /*06f0*/  @!UP0 SYNCS.EXCH.64 URZ, [UR6+0x50], UR4 ;  /* 0x00005004063f85b2 */ /* 0x0022a20008000100 */
[----:B------:R-:W-:Y:S01]  /*0700*/  @P4 LEA.HI R9, R9, R152, RZ, 0x2 ;  /* 0x0000009809094211 */ /* 0x000fe200078f10ff */
[----:B0-----:R-:W-:Y:S01]  /*0710*/  IMAD R2, R7, R24, R4 ;  /* 0x0000001807027224 */ /* 0x001fe200078e0204 */
[----:B------:R-:W-:Y:S02]  /*0720*/  ISETP.EQ.OR P1, PT, R0, RZ, !P1 ;  /* 0x000000ff0000720c */ /* 0x000fe40004f22670 */
[----:B------:R-:W-:-:S02]  /*0730*/  @P4 SHF.R.S32.HI R9, RZ, 0x2, R9 ;  /* 0x00000002ff094819 */ /* 0x000fc40000011409 */
[----:B------:R-:W-:Y:S02]  /*0740*/  ISETP.EQ.AND P1, PT, R5, RZ, P1 ;  /* 0x000000ff0500720c */ /* 0x000fe40000f22270 */
[----:B------:R-:W-:Y:S02]  /*0750*/  @P4 ISETP.NE.AND P5, PT, R9, R2, PT ;  /* 0x000000020900420c */ /* 0x000fe40003fa5270 */
[----:B------:R-:W-:Y:S02]  /*0760*/  ISETP.GE.U32.AND P6, PT, R6, 0x2, PT ;  /* 0x000000020600780c */ /* 0x000fe40003fc6070 */
[----:B------:R-:W-:Y:S02]  /*0770*/  SEL R2, RZ, 0x1, !P0 ;  /* 0x00000001ff027807 */ /* 0x000fe40004000000 */
[----:B------:R-:W-:Y:S01]  /*0780*/  @P4 SEL R23, RZ, 0x1, P5 ;  /* 0x00000001ff174807 */ /* 0x000fe20002800000 */
[----:B------:R1:W0:Y:S01]  /*0790*/  @!UP1 SYNCS.EXCH.64 URZ, [UR6+0x58], UR4 ;  /* 0x00005804063f95b2 */ /* 0x0002220008000100 */
[----:B------:R-:W-:Y:S01]  /*07a0*/  SEL R19, RZ, 0x1, !P1 ;  /* 0x00000001ff137807 */ /* 0x000fe20004800000 */
[----:B------:R-:W-:Y:S01]  /*07b0*/  NOP ;  /* 0x0000000000007918 */ /* 0x000fe20000000000 */
[----:B------:R-:W-:-:S02]  /*07c0*/  LOP3.LUT R23, R23, R2, RZ, 0xc0, !PT ;  /* 0x0000000217177212 */ /* 0x000fc400078ec0ff */
[----:B------:R-:W-:Y:S01]  /*07d0*/  SEL R19, R19, 0x2, P6 ;  /* 0x0000000213137807 */ /* 0x000fe20003000000 */
[----:B-12---:R-:W-:Y:S06]  /*07e0*/  @!P2 BRA `(.L_x_3) ;  /* 0x000000000008a947 */ /* 0x006fec0003800000 */
[----:B0---4-:R-:W-:Y:S01]  /*07f0*/  UCGABAR_ARV ;  /* 0x00000000000079c7 */ /* 0x011fe20008000000 */
[----:B------:R-:W-:Y:S05]  /*0800*/  BRA `(.L_x_4) ;  /* 0x0000000000047947 */ /* 0x000fea0003800000 */
.L_x_3:
[----:B0---4-:R-:W-:Y:S01]  /*0810*/  NOP ;  /* 0x0000000000007918 */ /* 0x011fe20000000000 */
.L_x_4:
[----:B------:R-:W0:Y:S01]  /*0820*/  LDC R2, c[0x0][0x65c] ;  /* 0x00019700ff027b82 */ /* 0x000e220000000800 */
[----:B------:R-:W-:Y:S02]  /*0830*/  IMAD.U32 R8, RZ, RZ, UR8 ;  /* 0x00000008ff087e24 */ /* 0x000fe4000f8e00ff */
[----:B------:R-:W-:Y:S01]  /*0840*/  IMAD.MOV.U32 R9, RZ, RZ, RZ ;  /* 0x000000ffff097224 */ /* 0x000fe200078e00ff */
[----:B0-----:R-:W-:-:S04]  /*0850*/  ISETP.NE.AND P1, PT, R2, 0x1, PT ;  /* 0x000000010200780c */ /* 0x001fc80003f25270 */
[----:B------:R-:W-:-:S09]  /*0860*/  P2R R5, PR, RZ, 0x2 ;  /* 0x00000002ff057803 */ /* 0x000fd20000000000 */
[----:B------:R-:W0:Y:S01]  /*0870*/  @P1 LDC R17, c[0x0][0x10] ;  /* 0x00000400ff111b82 */ /* 0x000e220000000800 */
[----:B------:R-:W-:Y:S02]  /*0880*/  @P1 IMAD.MOV.U32 R5, RZ, RZ, RZ ;  /* 0x000000ffff051224 */ /* 0x000fe400078e00ff */
[----:B------:R-:W-:-:S05]  /*0890*/  @P1 IMAD.MOV.U32 R13, RZ, RZ, RZ ;  /* 0x000000ffff0d1224 */ /* 0x000fca00078e00ff */
[----:B------:R-:W1:Y:S01]  /*08a0*/  @!P1 LDC R11, c[0x0][0xc] ;  /* 0x00000300ff0b9b82 */ /* 0x000e620000000800 */
[----:B0-----:R-:W-:-:S04]  /*08b0*/  @P1 IMAD.WIDE.U32 R16, R17, UR8, R4 ;  /* 0x0000000811101c25 */ /* 0x001fc8000f8e0004 */
[----:B------:R-:W-:Y:S02]  /*08c0*/  @P1 IMAD.IADD R17, R17, 0x1, R13 ;  /* 0x0000000111111824 */ /* 0x000fe400078e020d */
[----:B-1----:R-:W-:-:S04]  /*08d0*/  @!P1 IMAD.WIDE.U32 R8, R4, R11, R8 ;  /* 0x0000000b04089225 */ /* 0x002fc800078e0008 */
[----:B------:R-:W-:Y:S02]  /*08e0*/  @!P1 IMAD.MOV.U32 R16, RZ, RZ, R8 ;  /* 0x000000ffff109224 */ /* 0x000fe400078e0008 */
[----:B------:R-:W-:Y:S01]  /*08f0*/  @!P1 IMAD.MOV.U32 R17, RZ, RZ, R9 ;  /* 0x000000ffff119224 */ /* 0x000fe200078e0009 */
[----:B------:R-:W-:Y:S06]  /*0900*/  @!P2 BRA `(.L_x_5) ;  /* 0x00000000000ca947 */ /* 0x000fec0003800000 */
[----:B------:R-:W-:Y:S01]  /*0910*/  UCGABAR_WAIT ;  /* 0x0000000000007dc7 */ /* 0x000fe20008000000 */
[----:B------:R-:W-:Y:S01]  /*0920*/  CCTL.IVALL ;  /* 0x00000000ff00798f */ /* 0x000fe20002000000 */
[----:B------:R-:W-:Y:S05]  /*0930*/  BRA `(.L_x_6) ;  /* 0x0000000000047947 */ /* 0x000fea0003800000 */
.L_x_5:
[----:B------:R-:W-:Y:S06]  /*0940*/  BAR.SYNC.DEFER_BLOCKING 0x0 ;  /* 0x0000000000007b1d */ /* 0x000fec0000010000 */
.L_x_6:
[----:B------:R-:W-:Y:S05]  /*0950*/  @!P3 BRA `(.L_x_7) ;  /* 0x000000840000b947 */ /* 0x000fea0003800000 */
[----:B------:R-:W-:-:S13]  /*0960*/  ISETP.GT.U32.AND P0, PT, R6, 0x1, PT ;  /* 0x000000010600780c */ /* 0x000fda0003f04070 */
[----:B------:R-:W-:Y:S05]  /*0970*/  @P0 EXIT ;  /* 0x000000000000094d */ /* 0x000fea0003800000 */
[----:B------:R-:W-:Y:S01]  /*0980*/  ULDC.64 UR4, c[0x0][0x650] ;  /* 0x0001940000047ab9 */ /* 0x000fe20000000a00 */
[----:B------:R-:W-:Y:S01]  /*0990*/  PRMT R0, RZ, 0x7610, R0 ;  /* 0x00007610ff007816 */ /* 0x000fe20000000000 */
[----:B------:R-:W-:Y:S01]  /*09a0*/  IMAD.MOV.U32 R154, RZ, RZ, -0x1 ;  /* 0xffffffffff9a7424 */ /* 0x000fe200078e00ff */
[----:B------:R-:W-:Y:S01]  /*09b0*/  ISETP.GE.U32.AND P0, PT, R16, UR4, PT ;  /* 0x0000000410007c0c */ /* 0x000fe2000bf06070 */
[----:B------:R-:W-:Y:S02]  /*09c0*/  IMAD.MOV.U32 R153, RZ, RZ, -0x1 ;  /* 0xffffffffff997424 */ /* 0x000fe400078e00ff */
[----:B------:R-:W-:Y:S01]  /*09d0*/  IMAD.MOV.U32 R22, RZ, RZ, -0x1 ;  /* 0xffffffffff167424 */ /* 0x000fe200078e00ff */
[----:B------:R-:W-:-:S13]  /*09e0*/  ISETP.GE.U32.AND.EX P0, PT, R17, UR5, PT, P0 ;  /* 0x0000000511007c0c */ /* 0x000fda000bf06100 */
[----:B------:R-:W-:Y:S05]  /*09f0*/  @P0 BRA `(.L_x_8) ;  /* 0x00000004002c0947 */ /* 0x000fea0003800000 */
[----:B------:R-:W0:Y:S01]  /*0a00*/  LDC.64 R20, c[0x0][0x628] ;  /* 0x00018a00ff147b82 */ /* 0x000e220000000a00 */
[----:B------:R-:W-:Y:S02]  /*0a10*/  IMAD.MOV.U32 R8, RZ, RZ, R16 ;  /* 0x000000ffff087224 */ /* 0x000fe400078e0010 */
[----:B------:R-:W-:-:S05]  /*0a20*/  IMAD.MOV.U32 R9, RZ, RZ, R17 ;  /* 0x000000ffff097224 */ /* 0x000fca00078e0011 */
[----:B------:R-:W1:Y:S08]  /*0a30*/  LDC R0, c[0x0][0x630] ;  /* 0x00018c00ff007b82 */ /* 0x000e700000000800 */
[----:B------:R-:W2:Y:S01]  /*0a40*/  LDC.64 R26, c[0x0][0x620] ;  /* 0x00018800ff1a7b82 */ /* 0x000ea20000000a00 */
[----:B0-----:R-:W-:-:S04]  /*0a50*/  ISETP.NE.U32.AND P0, PT, R20, RZ, PT ;  /* 0x000000ff1400720c */ /* 0x001fc80003f05070 */
[----:B------:R-:W-:-:S13]  /*0a60*/  ISETP.NE.AND.EX P0, PT, R21, RZ, PT, P0 ;  /* 0x000000ff1500720c */ /* 0x000fda0003f05300 */
[----:B-12---:R-:W-:Y:S05]  /*0a70*/  @!P0 BRA `(.L_x_9) ;  /* 0x0000000000288947 */ /* 0x006fea0003800000 */
[----:B------:R-:W0:Y:S02]  /*0a80*/  LDC R13, c[0x0][0x634] ;  /* 0x00018d00ff0d7b82 */ /* 0x000e240000000800 */
[----:B0-----:R-:W-:-:S05]  /*0a90*/  IADD3 R13, P0, R16, R13, RZ ;  /* 0x0000000d100d7210 */ /* 0x001fca0007f1e0ff */
[----:B------:R-:W-:-:S04]  /*0aa0*/  IMAD.X R15, RZ, RZ, R17, P0 ;  /* 0x000000ffff0f7224 */ /* 0x000fc800000e0611 */
[----:B------:R-:W-:-:S04]  /*0ab0*/  IMAD.WIDE.U32 R8, R15, R20, RZ ;  /* 0x000000140f087225 */ /* 0x000fc800078e00ff */
[----:B------:R-:W-:-:S04]  /*0ac0*/  IMAD.WIDE.U32 R10, P0, R13, R21, R8 ;  /* 0x000000150d0a7225 */ /* 0x000fc80007800008 */
[----:B------:R-:W-:-:S04]  /*0ad0*/  IMAD.WIDE.U32 R8, R13, R20, RZ ;  /* 0x000000140d087225 */ /* 0x000fc800078e00ff */
[----:B------:R-:W-:Y:S01]  /*0ae0*/  IMAD.X R13, RZ, RZ, RZ, P0 ;  /* 0x000000ffff0d7224 */ /* 0x000fe200000e06ff */
[----:B------:R-:W-:Y:S01]  /*0af0*/  IADD3 RZ, P0, R9, R10, RZ ;  /* 0x0000000a09ff7210 */ /* 0x000fe20007f1e0ff */
[----:B------:R-:W-:-:S04]  /*0b00*/  IMAD.MOV.U32 R12, RZ, RZ, R11 ;  /* 0x000000ffff0c7224 */ /* 0x000fc800078e000b */
[----:B------:R-:W-:-:S08]  /*0b10*/  IMAD.WIDE.U32.X R8, R15, R21, R12, P0 ;  /* 0x000000150f087225 */ /* 0x000fd000000e040c */
.L_x_9:
[----:B------:R-:W0:Y:S01]  /*0b20*/  LDC.64 R20, c[0x0][0x640] ;  /* 0x00019000ff147b82 */ /* 0x000e220000000a00 */
[--C-:B------:R-:W-:Y:S01]  /*0b30*/  SHF.R.U64 R28, R8, R0, R9.reuse ;  /* 0x00000000081c7219 */ /* 0x100fe20000001209 */
[----:B------:R-:W-:Y:S01]  /*0b40*/  IMAD R30, R7, R24, R4 ;  /* 0x00000018071e7224 */ /* 0x000fe200078e0204 */
[----:B------:R-:W-:Y:S01]  /*0b50*/  SHF.R.U32.HI R0, RZ, R0, R9 ;  /* 0x00000000ff007219 */ /* 0x000fe20000011609 */
[----:B------:R-:W-:Y:S01]  /*0b60*/  IMAD.MOV.U32 R25, RZ, RZ, 0x1 ;  /* 0x00000001ff197424 */ /* 0x000fe200078e00ff */
[----:B------:R-:W-:-:S03]  /*0b70*/  IADD3 R5, P0, RZ, -R28, RZ ;  /* 0x8000001cff057210 */ /* 0x000fc60007f1e0ff */
[----:B------:R-:W1:Y:S02]  /*0b80*/  LDC R6, c[0x0][0x618] ;  /* 0x00018600ff067b82 */ /* 0x000e640000000800 */
[----:B------:R-:W-:-:S04]  /*0b90*/  IMAD.X R9, RZ, RZ, ~R0, P0 ;  /* 0x000000ffff097224 */ /* 0x000fc800000e0e00 */
[-C--:B------:R-:W-:Y:S02]  /*0ba0*/  IMAD R0, R9, R26.reuse, RZ ;  /* 0x0000001a09007224 */ /* 0x080fe400078e02ff */
[----:B------:R-:W2:Y:S01]  /*0bb0*/  LDC R11, c[0x0][0x608] ;  /* 0x00018200ff0b7b82 */ /* 0x000ea20000000800 */
[----:B------:R-:W-:-:S04]  /*0bc0*/  IMAD.WIDE.U32 R8, R5, R26, R16 ;  /* 0x0000001a05087225 */ /* 0x000fc800078e0010 */
[----:B------:R-:W-:-:S03]  /*0bd0*/  IMAD R5, R5, R27, R0 ;  /* 0x0000001b05057224 */ /* 0x000fc600078e0200 */
[----:B------:R-:W3:Y:S01]  /*0be0*/  LDC R12, c[0x0][0x658] ;  /* 0x00019600ff0c7b82 */ /* 0x000ee20000000800 */
[----:B0-----:R-:W-:Y:S01]  /*0bf0*/  ISETP.NE.U32.AND P0, PT, R20, RZ, PT ;  /* 0x000000ff1400720c */ /* 0x001fe20003f05070 */
[----:B------:R-:W-:Y:S02]  /*0c00*/  IMAD.IADD R5, R9, 0x1, R5 ;  /* 0x0000000109057824 */ /* 0x000fe400078e0205 */
[----:B------:R-:W-:Y:S01]  /*0c10*/  IMAD.MOV.U32 R9, RZ, RZ, -0x1 ;  /* 0xffffffffff097424 */ /* 0x000fe200078e00ff */
[----:B------:R-:W-:-:S03]  /*0c20*/  ISETP.NE.AND.EX P0, PT, R21, RZ, PT, P0 ;  /* 0x000000ff1500720c */ /* 0x000fc60003f05300 */
[----:B------:R-:W0:Y:S01]  /*0c30*/  LDC R15, c[0x0][0x600] ;  /* 0x00018000ff0f7b82 */ /* 0x000e220000000800 */
[-CC-:B-1----:R-:W-:Y:S02]  /*0c40*/  SHF.R.U64 R13, R8, R6.reuse, R5.reuse ;  /* 0x00000006080d7219 */ /* 0x182fe40000001205 */
[----:B------:R-:W-:-:S05]  /*0c50*/  SHF.R.U32.HI R0, RZ, R6, R5 ;  /* 0x00000006ff007219 */ /* 0x000fca0000011605 */
[----:B------:R-:W1:Y:S01]  /*0c60*/  LDC R14, c[0x0][0x648] ;  /* 0x00019200ff0e7b82 */ /* 0x000e620000000800 */
[-CC-:B--2---:R-:W-:Y:S02]  /*0c70*/  SHF.R.U64 R27, R13, R11.reuse, R0.reuse ;  /* 0x0000000b0d1b7219 */ /* 0x184fe40000001200 */
[----:B------:R-:W-:-:S05]  /*0c80*/  SHF.R.U32.HI R5, RZ, R11, R0 ;  /* 0x0000000bff057219 */ /* 0x000fca0000011600 */
[----:B------:R-:W2:Y:S01]  /*0c90*/  LDC R22, c[0x0][0x638] ;  /* 0x00018e00ff167b82 */ /* 0x000ea20000000800 */
[-CC-:B---3--:R-:W-:Y:S02]  /*0ca0*/  SHF.R.U64 R24, R27, R12.reuse, R5.reuse ;  /* 0x0000000c1b187219 */ /* 0x188fe40000001205 */
[-C--:B------:R-:W-:Y:S02]  /*0cb0*/  SHF.L.U32 R0, R9, R12.reuse, RZ ;  /* 0x0000000c09007219 */ /* 0x080fe400000006ff */
[----:B------:R-:W-:Y:S01]  /*0cc0*/  SHF.R.U32.HI R5, RZ, R12, R5 ;  /* 0x0000000cff057219 */ /* 0x000fe20000011605 */
[----:B------:R-:W-:Y:S01]  /*0cd0*/  IMAD.MOV.U32 R4, RZ, RZ, R24 ;  /* 0x000000ffff047224 */ /* 0x000fe200078e0018 */
[----:B------:R-:W-:Y:S01]  /*0ce0*/  LOP3.LUT R10, RZ, R0, RZ, 0x33, !PT ;  /* 0x00000000ff0a7212 */ /* 0x000fe200078e33ff */
[----:B------:R-:W3:Y:S01]  /*0cf0*/  LDC R26, c[0x0][0x610] ;  /* 0x00018400ff1a7b82 */ /* 0x000ee20000000800 */
[----:B------:R-:W-:Y:S05]  /*0d00*/  @!P0 BRA `(.L_x_10) ;  /* 0x0000000000288947 */ /* 0x000fea0003800000 */
[----:B------:R-:W4:Y:S02]  /*0d10*/  LDC R9, c[0x0][0x64c] ;  /* 0x00019300ff097b82 */ /* 0x000f240000000800 */
[----:B----4-:R-:W-:-:S05]  /*0d20*/  IADD3 R9, P0, R24, R9, RZ ;  /* 0x0000000918097210 */ /* 0x010fca0007f1e0ff */
        /* <DEDUP_REMOVED lines=8> */
.L_x_10:
[----:B-1----:R-:W-:Y:S01]  /*0db0*/  SHF.R.U64 R4, R4, R14, R5 ;  /* 0x0000000e04047219 */ /* 0x002fe20000001205 */
[----:B0-----:R-:W-:Y:S01]  /*0dc0*/  VIADD R6, R15, 0xffffffff ;  /* 0xffffffff0f067836 */ /* 0x001fe20000000000 */
[----:B------:R-:W-:Y:S02]  /*0dd0*/  SHF.L.U32 R0, R25, R12, RZ ;  /* 0x0000000c19007219 */ /* 0x000fe400000006ff */
[----:B------:R-:W-:Y:S01]  /*0de0*/  LOP3.LUT R5, R27, R10, RZ, 0xc0, !PT ;  /* 0x0000000a1b057212 */ /* 0x000fe200078ec0ff */
[----:B------:R-:W-:Y:S01]  /*0df0*/  IMAD.MOV R7, RZ, RZ, -R4 ;  /* 0x000000ffff077224 */ /* 0x000fe200078e0a04 */
[----:B------:R-:W-:Y:S02]  /*0e00*/  SEL R3, R3, R30, !P1 ;  /* 0x0000001e03037207 */ /* 0x000fe40004800000 */
[----:B------:R-:W-:Y:S01]  /*0e10*/  LOP3.LUT R6, R13, R6, RZ, 0xc0, !PT ;  /* 0x000000060d067212 */ /* 0x000fe200078ec0ff */
[----:B------:R-:W-:Y:S02]  /*0e20*/  IMAD R4, R0, R4, R5 ;  /* 0x0000000400047224 */ /* 0x000fe400078e0205 */
[----:B--2---:R-:W-:-:S02]  /*0e30*/  IMAD R0, R7, R22, R24 ;  /* 0x0000001607007224 */ /* 0x004fc400078e0218 */
[----:B---3--:R-:W-:Y:S02]  /*0e40*/  IMAD R3, R4, R26, R3 ;  /* 0x0000001a04037224 */ /* 0x008fe400078e0203 */
[----:B------:R-:W-:Y:S02]  /*0e50*/  IMAD R154, R0, R15, R6 ;  /* 0x0000000f009a7224 */ /* 0x000fe400078e0206 */
[----:B------:R-:W-:Y:S02]  /*0e60*/  IMAD.MOV.U32 R4, RZ, RZ, 0x1 ;  /* 0x00000001ff047424 */ /* 0x000fe400078e00ff */
[----:B------:R-:W-:Y:S01]  /*0e70*/  IMAD.MOV.U32 R22, RZ, RZ, R28 ;  /* 0x000000ffff167224 */ /* 0x000fe200078e001c */
[----:B------:R-:W-:Y:S02]  /*0e80*/  SEL R153, R154, R3, !P1 ;  /* 0x000000039a997207 */ /* 0x000fe40004800000 */
[----:B------:R-:W-:Y:S02]  /*0e90*/  PRMT R0, R4, 0x7610, R0 ;  /* 0x0000761004007816 */ /* 0x000fe40000000000 */
[----:B------:R-:W-:-:S07]  /*0ea0*/  SEL R154, R3, R154, !P1 ;  /* 0x0000009a039a7207 */ /* 0x000fce0004800000 */
.L_x_8:
[----:B------:R-:W-:-:S08]  /*0eb0*/  NOP ;  /* 0x0000000000007918 */ /* 0x000fd00000000000 */
[----:B------:R-:W0:Y:S02]  /*0ec0*/  USETMAXREG.TRY_ALLOC.CTAPOOL UP0, 0xe8 ;  /* 0x000000e8000079c8 */ /* 0x000e240008000600 */
[----:B0-----:R-:W-:-:S13]  /*0ed0*/  PLOP3.LUT P0, PT, PT, PT, UP0, 0x80, 0x0 ;  /* 0x000000000000781c */ /* 0x001fda0003f0f008 */
[----:B------:R-:W-:Y:S05]  /*0ee0*/  @!P0 BRA `(.L_x_8) ;  /* 0xfffffffc00f08947 */ /* 0x000fea000383ffff */
[----:B------:R-:W-:Y:S01]  /*0ef0*/  ULDC.64 UR4, c[0x0][0x598] ;  /* 0x0001660000047ab9 */ /* 0x000fe20000000a00 */
[----:B------:R-:W-:Y:S01]  /*0f00*/  ULDC.64 UR36, c[0x0][0x208] ;  /* 0x0000820000247ab9 */ /* 0x000fe20000000a00 */
[----:B------:R-:W-:-:S04]  /*0f10*/  ISETP.NE.U32.AND P0, PT, RZ, UR4, PT ;  /* 0x00000004ff007c0c */ /* 0x000fc8000bf05070 */
[----:B------:R-:W-:-:S13]  /*0f20*/  ISETP.NE.AND.EX P0, PT, RZ, UR5, PT, P0 ;  /* 0x00000005ff007c0c */ /* 0x000fda000bf05300 */
[----:B------:R-:W-:Y:S05]  /*0f30*/  @!P0 BRA `(.L_x_11) ;  /* 0x00000000001c8947 */ /* 0x000fea0003800000 */
[----:B------:R-:W0:Y:S02]  /*0f40*/  LDC.64 R4, c[0x0][0x598] ;  /* 0x00016600ff047b82 */ /* 0x000e240000000a00 */
[----:B0-----:R-:W2:Y:S02]  /*0f50*/  LDG.E.64 R4, desc[UR36][R4.64] ;  /* 0x0000002404047981 */ /* 0x001ea4000c1e1b00 */
[----:B--2---:R-:W-:-:S04]  /*0f60*/  ISETP.NE.U32.AND P0, PT, R4, RZ, PT ;  /* 0x000000ff0400720c */ /* 0x004fc80003f05070 */
[----:B------:R-:W-:-:S13]  /*0f70*/  ISETP.NE.AND.EX P0, PT, R5, RZ, PT, P0 ;  /* 0x000000ff0500720c */ /* 0x000fda0003f05300 */
[----:B------:R-:W-:Y:S05]  /*0f80*/  @!P0 BRA `(.L_x_11) ;  /* 0x0000000000088947 */ /* 0x000fea0003800000 */
[----:B------:R0:W5:Y:S01]  /*0f90*/  LD.E R155, desc[UR36][R4.64] ;  /* 0x00000024049b7980 */ /* 0x000162000c101900 */
[----:B------:R-:W-:Y:S05]  /*0fa0*/  BRA `(.L_x_12) ;  /* 0x0000000000247947 */ /* 0x000fea0003800000 */
.L_x_11:
[----:B------:R-:W-:Y:S02]  /*0fb0*/  ULDC.64 UR4, c[0x0][0x588] ;  /* 0x0001620000047ab9 */ /* 0x000fe40000000a00 */
[----:B------:R-:W-:-:S04]  /*0fc0*/  ISETP.NE.U32.AND P0, PT, RZ, UR4, PT ;  /* 0x00000004ff007c0c */ /* 0x000fc8000bf05070 */
[----:B------:R-:W-:-:S13]  /*0fd0*/  ISETP.NE.AND.EX P0, PT, RZ, UR5, PT, P0 ;  /* 0x00000005ff007c0c */ /* 0x000fda000bf05300 */
[----:B------:R-:W-:Y:S05]  /*0fe0*/  @!P0 BRA `(.L_x_13) ;  /* 0x00000000000c8947 */ /* 0x000fea0003800000 */
[----:B------:R-:W0:Y:S02]  /*0ff0*/  LDC.64 R4, c[0x0][0x588] ;  /* 0x00016200ff047b82 */ /* 0x000e240000000a00 */
[----:B0-----:R1:W5:Y:S01]  /*1000*/  LDG.E R155, desc[UR36][R4.64] ;  /* 0x00000024049b7981 */ /* 0x001362000c1e1900 */
[----:B------:R-:W-:Y:S05]  /*1010*/  BRA `(.L_x_12) ;  /* 0x0000000000087947 */ /* 0x000fea0003800000 */
.L_x_13:
[----:B------:R-:W-:Y:S02]  /*1020*/  ULDC UR4, c[0x0][0x580] ;  /* 0x0001600000047ab9 */ /* 0x000fe40000000800 */
[----:B------:R-:W-:-:S07]  /*1030*/  IMAD.U32 R155, RZ, RZ, UR4 ;  /* 0x00000004ff9b7e24 */ /* 0x000fce000f8e00ff */
.L_x_12:
[----:B------:R-:W-:Y:S02]  /*1040*/  ULDC.64 UR4, c[0x0][0x5a0] ;  /* 0x0001680000047ab9 */ /* 0x000fe40000000a00 */
[----:B------:R-:W-:-:S04]  /*1050*/  ISETP.NE.U32.AND P0, PT, RZ, UR4, PT ;  /* 0x00000004ff007c0c */ /* 0x000fc8000bf05070 */
[----:B------:R-:W-:-:S13]  /*1060*/  ISETP.NE.AND.EX P0, PT, RZ, UR5, PT, P0 ;  /* 0x00000005ff007c0c */ /* 0x000fda000bf05300 */
[----:B------:R-:W-:Y:S05]  /*1070*/  @!P0 BRA `(.L_x_14) ;  /* 0x00000000001c8947 */ /* 0x000fea0003800000 */
[----:B01----:R-:W0:Y:S02]  /*1080*/  LDC.64 R4, c[0x0][0x5a0] ;  /* 0x00016800ff047b82 */ /* 0x003e240000000a00 */
[----:B0-----:R-:W2:Y:S02]  /*1090*/  LDG.E.64 R4, desc[UR36][R4.64] ;  /* 0x0000002404047981 */ /* 0x001ea4000c1e1b00 */
[----:B--2---:R-:W-:-:S04]  /*10a0*/  ISETP.NE.U32.AND P0, PT, R4, RZ, PT ;  /* 0x000000ff0400720c */ /* 0x004fc80003f05070 */
[----:B------:R-:W-:-:S13]  /*10b0*/  ISETP.NE.AND.EX P0, PT, R5, RZ, PT, P0 ;  /* 0x000000ff0500720c */ /* 0x000fda0003f05300 */
[----:B------:R-:W-:Y:S05]  /*10c0*/  @!P0 BRA `(.L_x_14) ;  /* 0x0000000000088947 */ /* 0x000fea0003800000 */
[----:B------:R0:W5:Y:S01]  /*10d0*/  LD.E R156, desc[UR36][R4.64] ;  /* 0x00000024049c7980 */ /* 0x000162000c101900 */
[----:B------:R-:W-:Y:S05]  /*10e0*/  BRA `(.L_x_15) ;  /* 0x0000000000247947 */ /* 0x000fea0003800000 */
.L_x_14:
[----:B------:R-:W-:Y:S02]  /*10f0*/  ULDC.64 UR4, c[0x0][0x590] ;  /* 0x0001640000047ab9 */ /* 0x000fe40000000a00 */
[----:B------:R-:W-:-:S04]  /*1100*/  ISETP.NE.U32.AND P0, PT, RZ, UR4, PT ;  /* 0x00000004ff007c0c */ /* 0x000fc8000bf05070 */
[----:B------:R-:W-:-:S13]  /*1110*/  ISETP.NE.AND.EX P0, PT, RZ, UR5, PT, P0 ;  /* 0x00000005ff007c0c */ /* 0x000fda000bf05300 */
[----:B------:R-:W-:Y:S05]  /*1120*/  @!P0 BRA `(.L_x_16) ;  /* 0x00000000000c8947 */ /* 0x000fea0003800000 */
[----:B------:R-:W2:Y:S02]  /*1130*/  LDC.64 R156, c[0x0][0x590] ;  /* 0x00016400ff9c7b82 */ /* 0x000ea40000000a00 */
[----:B--2---:R2:W5:Y:S01]  /*1140*/  LDG.E R156, desc[UR36][R156.64] ;  /* 0x000000249c9c7981 */ /* 0x004562000c1e1900 */
[----:B------:R-:W-:Y:S05]  /*1150*/  BRA `(.L_x_15) ;  /* 0x0000000000087947 */ /* 0x000fea0003800000 */
.L_x_16:
[----:B------:R-:W-:Y:S02]  /*1160*/  ULDC UR4, c[0x0][0x584] ;  /* 0x0001610000047ab9 */ /* 0x000fe40000000800 */
[----:B------:R-:W-:-:S07]  /*1170*/  IMAD.U32 R156, RZ, RZ, UR4 ;  /* 0x00000004ff9c7e24 */ /* 0x000fce000f8e00ff */
.L_x_15:
[----:B------:R-:W-:-:S13]  /*1180*/  LOP3.LUT P0, RZ, R0, 0xff, RZ, 0xc0, !PT ;  /* 0x000000ff00ff7812 */ /* 0x000fda000780c0ff */
[----:B------:R-:W-:Y:S05]  /*1190*/  @!P0 EXIT ;  /* 0x000000000000894d */ /* 0x000fea0003800000 */
[----:B------:R-:W-:Y:S01]  /*11a0*/  ULDC UR4, c[0x0][0x28c] ;  /* 0x0000a30000047ab9 */ /* 0x000fe20000000800 */
[----:B------:R-:W-:Y:S01]  /*11b0*/  UMOV UR38, URZ ;  /* 0x0000003f00267c82 */ /* 0x000fe20008000000 */
[----:B------:R-:W-:Y:S01]  /*11c0*/  UIADD3 UR4, UR4, 0x7f, URZ ;  /* 0x0000007f04047890 */ /* 0x000fe2000fffe03f */
[----:B------:R-:W-:-:S03]  /*11d0*/  UMOV UR39, URZ ;  /* 0x0000003f00277c82 */ /* 0x000fc60008000000 */
[----:B------:R-:W-:-:S04]  /*11e0*/  USHF.R.S32.HI UR5, URZ, 0x1f, UR4 ;  /* 0x0000001f3f057899 */ /* 0x000fc80008011404 */
[----:B------:R-:W-:-:S04]  /*11f0*/  ULEA.HI UR5, UR5, UR4, URZ, 0x7 ;  /* 0x0000000405057291 */ /* 0x000fc8000f8f383f */
[----:B------:R-:W-:-:S12]  /*1200*/  USHF.R.S32.HI UR40, URZ, 0x7, UR5 ;  /* 0x000000073f287899 */ /* 0x000fd80008011405 */
.L_x_294:
[----:B------:R-:W-:Y:S01]  /*1210*/  LOP3.LUT R0, R18, 0x80, RZ, 0xc0, !PT ;  /* 0x0000008012007812 */ /* 0x000fe200078ec0ff */
[----:B------:R-:W3:Y:S01]  /*1220*/  S2UR UR7, SR_CgaCtaId ;  /* 0x00000000000779c3 */ /* 0x000ee20000008800 */
[----:B------:R-:W-:Y:S02]  /*1230*/  UMOV UR6, 0x400 ;  /* 0x0000040000067882 */ /* 0x000fe40000000000 */
[----:B------:R-:W-:-:S06]  /*1240*/  SHF.R.U32.HI R0, RZ, 0x7, R0 ;  /* 0x00000007ff007819 */ /* 0x000fcc0000011600 */
[----:B----4-:R-:W4:Y:S01]  /*1250*/  SHFL.IDX PT, R0, R0, RZ, 0x1f ;  /* 0x00001fff00007589 */ /* 0x010f2200000e0000 */
[----:B---3--:R-:W-:Y:S01]  /*1260*/  ULEA UR6, UR7, UR6, 0x18 ;  /* 0x0000000607067291 */ /* 0x008fe2000f8ec03f */
[----:B----4-:R-:W-:-:S13]  /*1270*/  R2UR UR4, R0 ;  /* 0x00000000000472ca */ /* 0x010fda00000e0000 */
[----:B------:R-:W-:-:S04]  /*1280*/  ULEA.HI UR5, UR4, UR4, URZ, 0x1 ;  /* 0x0000000404057291 */ /* 0x000fc8000f8f083f */
[----:B------:R-:W-:-:S04]  /*1290*/  ULOP3.LUT UR5, UR5, 0x7fffe, URZ, 0xc0, !UPT ;  /* 0x0007fffe05057892 */ /* 0x000fc8000f8ec03f */
[----:B------:R-:W-:-:S03]  /*12a0*/  UIADD3 UR5, UR4, -UR5, URZ ;  /* 0x8000000504057290 */ /* 0x000fc6000fffe03f */
[----:B------:R-:W-:Y:S01]  /*12b0*/  ULDC UR4, c[0x0][0x28c] ;  /* 0x0000a30000047ab9 */ /* 0x000fe20000000800 */
[----:B------:R-:W-:Y:S01]  /*12c0*/  ULEA UR5, UR5, UR6, 0xd ;  /* 0x0000000605057291 */ /* 0x000fe2000f8e683f */
[----:B------:R-:W-:-:S03]  /*12d0*/  ISETP.LT.AND P0, PT, RZ, UR4, PT ;  /* 0x00000004ff007c0c */ /* 0x000fc6000bf01270 */
[----:B------:R-:W-:-:S04]  /*12e0*/  UIADD3 UR5, UR5, 0x100, URZ ;  /* 0x0000010005057890 */ /* 0x000fc8000fffe03f */
[----:B------:R-:W-:-:S04]  /*12f0*/  USHF.R.U32.HI UR5, URZ, 0x4, UR5 ;  /* 0x000000043f057899 */ /* 0x000fc80008011605 */
[----:B------:R-:W-:-:S04]  /*1300*/  ULOP3.LUT UR5, UR5, 0x3fff, URZ, 0xc0, !UPT ;  /* 0x00003fff05057892 */ /* 0x000fc8000f8ec03f */
[----:B------:R-:W-:Y:S01]  /*1310*/  ULOP3.LUT UR41, UR5, 0x10000, URZ, 0xfc, !UPT ;  /* 0x0001000005297892 */ /* 0x000fe2000f8efc3f */
[----:B01----:R-:W-:Y:S11]  /*1320*/  @P0 BRA `(.L_x_17) ;  /* 0x0000000000400947 */ /* 0x003ff60003800000 */
[----:B------:R-:W-:Y:S01]  /*1330*/  MOV R0, 0x0 ;  /* 0x0000000000007802 */ /* 0x000fe20000000f00 */
[----:B------:R-:W-:Y:S01]  /*1340*/  ULDC.64 UR4, c[0x4][0x68] ;  /* 0x01001a0000047ab9 */ /* 0x000fe20000000a00 */
[----:B------:R-:W-:Y:S01]  /*1350*/  ULDC.64 UR6, c[0x4][0x8] ;  /* 0x0100020000067ab9 */ /* 0x000fe20000000a00 */
[----:B01----:R-:W-:Y:S01]  /*1360*/  IMAD.U32 R4, RZ, RZ, UR4 ;  /* 0x00000004ff047e24 */ /* 0x003fe2000f8e00ff */
[----:B------:R0:W1:Y:S01]  /*1370*/  LDC.64 R14, c[0x4][R0] ;  /* 0x01000000000e7b82 */ /* 0x0000620000000a00 */
[----:B------:R-:W-:Y:S01]  /*1380*/  IMAD.U32 R5, RZ, RZ, UR5 ;  /* 0x00000005ff057e24 */ /* 0x000fe2000f8e00ff */
[----:B------:R-:W-:Y:S01]  /*1390*/  ULDC.64 UR4, c[0x4][0x70] ;  /* 0x01001c0000047ab9 */ /* 0x000fe20000000a00 */
[----:B------:R-:W-:Y:S02]  /*13a0*/  IMAD.U32 R10, RZ, RZ, UR6 ;  /* 0x00000006ff0a7e24 */ /* 0x000fe4000f8e00ff */
[----:B------:R-:W-:Y:S02]  /*13b0*/  IMAD.U32 R6, RZ, RZ, UR4 ;  /* 0x00000004ff067e24 */ /* 0x000fe4000f8e00ff */
[----:B------:R-:W-:-:S02]  /*13c0*/  IMAD.U32 R7, RZ, RZ, UR5 ;  /* 0x00000005ff077e24 */ /* 0x000fc4000f8e00ff */
[----:B------:R-:W-:Y:S02]  /*13d0*/  IMAD.U32 R11, RZ, RZ, UR7 ;  /* 0x00000007ff0b7e24 */ /* 0x000fe4000f8e00ff */
[----:B------:R-:W-:Y:S02]  /*13e0*/  IMAD.MOV.U32 R8, RZ, RZ, 0x1e1 ;  /* 0x000001e1ff087424 */ /* 0x000fe400078e00ff */
[----:B------:R-:W-:Y:S02]  /*13f0*/  IMAD.MOV.U32 R12, RZ, RZ, 0x1 ;  /* 0x00000001ff0c7424 */ /* 0x000fe400078e00ff */
[----:B0-----:R-:W-:-:S07]  /*1400*/  IMAD.MOV.U32 R13, RZ, RZ, RZ ;  /* 0x000000ffff0d7224 */ /* 0x001fce00078e00ff */
[----:B------:R-:W-:-:S07]  /*1410*/  LEPC R20, `(.L_x_17) ;  /* 0x000000001014794e */ /* 0x000fce0000000000 */
[----:B-12--5:R-:W-:Y:S05]  /*1420*/  CALL.ABS.NOINC R14 ;  /* 0x000000000e007343 */ /* 0x026fea0003c00000 */
.L_x_17:
[----:B------:R-:W-:-:S04]  /*1430*/  LOP3.LUT R0, R19, 0x1, RZ, 0xfc, !PT ;  /* 0x0000000113007812 */ /* 0x000fc800078efcff */
[----:B------:R-:W-:-:S13]  /*1440*/  ISETP.NE.AND P0, PT, R0, 0x3, PT ;  /* 0x000000030000780c */ /* 0x000fda0003f05270 */
[----:B------:R-:W-:Y:S05]  /*1450*/  @!P0 BRA `(.L_x_18) ;  /* 0x0000000000048947 */ /* 0x000fea0003800000 */
[----:B------:R-:W-:Y:S01]  /*1460*/  BPT.TRAP 0x1 ;  /* 0x000000040000795c */ /* 0x000fe20000300000 */
.L_x_18:
[----:B------:R-:W3:Y:S01]  /*1470*/  S2UR UR5, SR_CgaCtaId ;  /* 0x00000000000579c3 */ /* 0x000ee20000008800 */
[----:B------:R-:W-:Y:S01]  /*1480*/  UMOV UR4, 0x400 ;  /* 0x0000040000047882 */ /* 0x000fe20000000000 */
[----:B------:R-:W-:Y:S02]  /*1490*/  IMAD.U32 R0, RZ, RZ, UR38 ;  /* 0x00000026ff007e24 */ /* 0x000fe4000f8e00ff */
[----:B------:R-:W-:-:S03]  /*14a0*/  IMAD.U32 R3, RZ, RZ, UR39 ;  /* 0x00000027ff037e24 */ /* 0x000fc6000f8e00ff */
[----:B------:R-:W-:Y:S01]  /*14b0*/  SHF.L.U32 R0, R0, 0x1f, RZ ;  /* 0x0000001f00007819 */ /* 0x000fe200000006ff */
[----:B---3--:R-:W-:-:S06]  /*14c0*/  ULEA UR4, UR5, UR4, 0x18 ;  /* 0x0000000405047291 */ /* 0x008fcc000f8ec03f */
[----:B------:R-:W-:-:S04]  /*14d0*/  IMAD.U32 R6, RZ, RZ, UR4 ;  /* 0x00000004ff067e24 */ /* 0x000fc8000f8e00ff */
[----:B------:R-:W-:-:S04]  /*14e0*/  IMAD R3, R3, 0x8, R6 ;  /* 0x0000000803037824 */ /* 0x000fc800078e0206 */
[----:B------:R3:W4:Y:S01]  /*14f0*/  SYNCS.PHASECHK.TRANS64.TRYWAIT P1, [R3+URZ], R0 ;  /* 0x00000000030075a7 */ /* 0x000722000802017f */
[----:B------:R-:W-:Y:S05]  /*1500*/  @!P0 BRA `(.L_x_19) ;  /* 0x0000000000048947 */ /* 0x000fea0003800000 */
[----:B------:R-:W-:Y:S01]  /*1510*/  BPT.TRAP 0x1 ;  /* 0x000000040000795c */ /* 0x000fe20000300000 */
.L_x_19:
[----:B----4-:R-:W-:Y:S05]  /*1520*/  @P1 BRA `(.L_x_20) ;  /* 0x0000000000081947 */ /* 0x010fea0003800000 */
[----:B------:R-:W4:Y:S02]  /*1530*/  SYNCS.PHASECHK.TRANS64.TRYWAIT P1, [R3+URZ], R0 ;  /* 0x00000000030075a7 */ /* 0x000f24000802017f */
[----:B----4-:R-:W-:Y:S05]  /*1540*/  @!P1 BRA `(.L_x_21) ;  /* 0x0000008c00789947 */ /* 0x010fea0003800000 */
.L_x_20:
[----:B------:R-:W-:-:S04]  /*1550*/  UISETP.LT.AND UP0, UPT, UR40, 0x1, UPT ;  /* 0x000000012800788c */ /* 0x000fc8000bf01270 */
[----:B------:R-:W-:-:S06]  /*1560*/  USEL UR4, UR40, 0x1, UP0 ;  /* 0x0000000128047887 */ /* 0x000fcc0008000000 */
[----:B---34-:R-:W-:Y:S01]  /*1570*/  IMAD.U32 R0, RZ, RZ, UR4 ;  /* 0x00000004ff007e24 */ /* 0x018fe2000f8e00ff */
[----:B------:R-:W-:Y:S05]  /*1580*/  WARPSYNC.ALL ;  /* 0x0000000000007948 */ /* 0x000fea0003800000 */
[----:B------:R-:W-:-:S04]  /*1590*/  IADD3 R0, -R0, UR40, RZ ;  /* 0x0000002800007c10 */ /* 0x000fc8000fffe1ff */
[----:B------:R-:W-:Y:S02]  /*15a0*/  ISETP.GE.AND P1, PT, R0, 0x1, PT ;  /* 0x000000010000780c */ /* 0x000fe40003f26270 */
[----:B------:R-:W-:Y:S01]  /*15b0*/  R2UR UR4, R6 ;  /* 0x00000000060472ca */ /* 0x000fe200000e0000 */
[----:B------:R-:W-:Y:S01]  /*15c0*/  ULEA UR5, UR39, UR41, 0xb ;  /* 0x0000002927057291 */ /* 0x000fe2000f8e583f */
[----:B------:R-:W-:Y:S01]  /*15d0*/  WARPGROUP.ARRIVE ;  /* 0x00000000000079c5 */ /* 0x000fe20000000000 */
[----:B------:R-:W-:Y:S01]  /*15e0*/  UMOV UR9, 0x40000040 ;  /* 0x4000004000097882 */ /* 0x000fe20000000000 */
[----:B------:R-:W-:-:S04]  /*15f0*/  UMOV UR11, 0x40000040 ;  /* 0x40000040000b7882 */ /* 0x000fc80000000000 */
[----:B------:R-:W-:-:S05]  /*1600*/  UMOV UR8, UR5 ;  /* 0x0000000500087c82 */ /* 0x000fca0008000000 */
[----:B------:R-:W-:-:S04]  /*1610*/  UIADD3 UR4, UR4, 0x20100, URZ ;  /* 0x0002010004047890 */ /* 0x000fc8000fffe03f */
[----:B------:R-:W-:-:S04]  /*1620*/  USHF.R.U32.HI UR4, URZ, 0x4, UR4 ;  /* 0x000000043f047899 */ /* 0x000fc80008011604 */
[----:B------:R-:W-:-:S04]  /*1630*/  ULOP3.LUT UR4, UR4, 0x3fff, URZ, 0xc0, !UPT ;  /* 0x00003fff04047892 */ /* 0x000fc8000f8ec03f */
[----:B------:R-:W-:-:S04]  /*1640*/  ULOP3.LUT UR4, UR4, 0x10000, URZ, 0xfc, !UPT ;  /* 0x0001000004047892 */ /* 0x000fc8000f8efc3f */
[----:B------:R-:W-:-:S07]  /*1650*/  ULEA UR6, UR39, UR4, 0xa ;  /* 0x0000000427067291 */ /* 0x000fce000f8e503f */
[----:B------:R-:W-:Y:S02]  /*1660*/  UMOV UR10, UR6 ;  /* 0x00000006000a7c82 */ /* 0x000fe40008000000 */
[----:B------:R-:W-:Y:S01]  /*1670*/  IGMMA.64x128x32.S8.S8 R88, gdesc[UR8], RZ, !UPT, gsb0 ;  /* 0x03600000085879f1 */ /* 0x000fe2000c0410ff */
[----:B------:R-:W-:Y:S01]  /*1680*/  UIADD3 UR8, UR5, 0x400, URZ ;  /* 0x0000040005087890 */ /* 0x000fe2000fffe03f */
[----:B------:R-:W-:Y:S01]  /*1690*/  UMOV UR9, 0x40000040 ;  /* 0x4000004000097882 */ /* 0x000fe20000000000 */
[----:B------:R-:W-:Y:S02]  /*16a0*/  WARPGROUP.DEPBAR.LE gsb0, 0x0 ;  /* 0x00008000000079c5 */ /* 0x000fe40000010000 */
[----:B------:R-:W-:-:S06]  /*16b0*/  WARPGROUP.ARRIVE ;  /* 0x00000000000079c5 */ /* 0x000fcc0000000000 */
[----:B------:R-:W-:Y:S01]  /*16c0*/  IGMMA.64x128x32.S8.S8 R24, gdesc[UR8], RZ, !UPT, gsb0 ;  /* 0x03600000081879f1 */ /* 0x000fe2000c0410ff */
[----:B------:R-:W-:Y:S02]  /*16d0*/  UIADD3 UR8, UR5, 0x2, URZ ;  /* 0x0000000205087890 */ /* 0x000fe4000fffe03f */
[----:B------:R-:W-:Y:S01]  /*16e0*/  UIADD3 UR10, UR6, 0x2, URZ ;  /* 0x00000002060a7890 */ /* 0x000fe2000fffe03f */
[----:B------:R-:W-:Y:S01]  /*16f0*/  UMOV UR9, 0x40000040 ;  /* 0x4000004000097882 */ /* 0x000fe20000000000 */
[----:B------:R-:W-:Y:S01]  /*1700*/  UMOV UR11, 0x40000040 ;  /* 0x40000040000b7882 */ /* 0x000fe20000000000 */
[----:B------:R-:W-:Y:S02]  /*1710*/  WARPGROUP.DEPBAR.LE gsb0, 0x0 ;  /* 0x00008000000079c5 */ /* 0x000fe40000010000 */
[----:B------:R-:W-:-:S06]  /*1720*/  WARPGROUP.ARRIVE ;  /* 0x00000000000079c5 */ /* 0x000fcc0000000000 */
[----:B------:R-:W-:Y:S01]  /*1730*/  IGMMA.64x128x32.S8.S8 R88, gdesc[UR8], R88, gsb0 ;  /* 0x03600000085879f1 */ /* 0x000fe20008041058 */
[----:B------:R-:W-:Y:S01]  /*1740*/  UIADD3 UR8, UR5, 0x402, URZ ;  /* 0x0000040205087890 */ /* 0x000fe2000fffe03f */
[----:B------:R-:W-:Y:S01]  /*1750*/  UMOV UR9, 0x40000040 ;  /* 0x4000004000097882 */ /* 0x000fe20000000000 */
[----:B------:R-:W-:Y:S02]  /*1760*/  WARPGROUP.DEPBAR.LE gsb0, 0x0 ;  /* 0x00008000000079c5 */ /* 0x000fe40000010000 */
[----:B------:R-:W-:-:S06]  /*1770*/  WARPGROUP.ARRIVE ;  /* 0x00000000000079c5 */ /* 0x000fcc0000000000 */
[----:B------:R-:W-:Y:S01]  /*1780*/  IGMMA.64x128x32.S8.S8 R24, gdesc[UR8], R24, gsb0 ;  /* 0x03600000081879f1 */ /* 0x000fe20008041018 */
        /* <DEDUP_REMOVED lines=23> */
[----:B------:R-:W-:Y:S03]  /*1900*/  IGMMA.64x128x32.S8.S8 R24, gdesc[UR8], R24, gsb0 ;  /* 0x03600000081879f1 */ /* 0x000fe60008041018 */
[----:B------:R-:W-:Y:S02]  /*1910*/  WARPGROUP.DEPBAR.LE gsb0, 0x0 ;  /* 0x00008000000079c5 */ /* 0x000fe40000010000 */
[----:B------:R-:W-:Y:S05]  /*1920*/  @!P1 BRA `(.L_x_22) ;  /* 0x0000000400749947 */ /* 0x000fea0003800000 */
[----:B------:R-:W-:Y:S02]  /*1930*/  UIADD3 UR5, UR39, 0x1, URZ ;  /* 0x0000000127057890 */ /* 0x000fe4000fffe03f */
[----:B------:R-:W-:Y:S02]  /*1940*/  IMAD.U32 R3, RZ, RZ, UR39 ;  /* 0x00000027ff037e24 */ /* 0x000fe4000f8e00ff */
[----:B------:R-:W-:-:S04]  /*1950*/  UISETP.NE.AND UP0, UPT, UR5, 0x4, UPT ;  /* 0x000000040500788c */ /* 0x000fc8000bf05270 */
[----:B------:R-:W-:Y:S02]  /*1960*/  USEL UR6, URZ, 0x1, UP0 ;  /* 0x000000013f067887 */ /* 0x000fe40008000000 */
[----:B------:R-:W-:Y:S02]  /*1970*/  USEL UR5, UR5, URZ, UP0 ;  /* 0x0000003f05057287 */ /* 0x000fe40008000000 */
[----:B------:R-:W-:-:S06]  /*1980*/  ULOP3.LUT UR6, UR38, UR6, URZ, 0x3c, !UPT ;  /* 0x0000000626067292 */ /* 0x000fcc000f8e3c3f */
[----:B------:R-:W-:-:S07]  /*1990*/  IMAD.U32 R7, RZ, RZ, UR6 ;  /* 0x00000006ff077e24 */ /* 0x000fce000f8e00ff */
.L_x_29:
[----:B------:R-:W-:Y:S05]  /*19a0*/  @!P0 BRA `(.L_x_23) ;  /* 0x0000000000048947 */ /* 0x000fea0003800000 */
[----:B------:R-:W-:Y:S01]  /*19b0*/  BPT.TRAP 0x1 ;  /* 0x000000040000795c */ /* 0x000fe20000300000 */
.L_x_23:
[----:B------:R-:W3:Y:S01]  /*19c0*/  S2UR UR7, SR_CgaCtaId ;  /* 0x00000000000779c3 */ /* 0x000ee20000008800 */
[----:B------:R-:W-:Y:S01]  /*19d0*/  UMOV UR6, 0x400 ;  /* 0x0000040000067882 */ /* 0x000fe20000000000 */
[----:B01----:R-:W-:Y:S01]  /*19e0*/  IMAD.U32 R5, RZ, RZ, UR5 ;  /* 0x00000005ff057e24 */ /* 0x003fe2000f8e00ff */
[----:B------:R-:W-:Y:S01]  /*19f0*/  SHF.L.U32 R4, R7, 0x1f, RZ ;  /* 0x0000001f07047819 */ /* 0x000fe200000006ff */
[----:B---3--:R-:W-:-:S06]  /*1a00*/  ULEA UR6, UR7, UR6, 0x18 ;  /* 0x0000000607067291 */ /* 0x008fcc000f8ec03f */
[----:B------:R-:W-:-:S04]  /*1a10*/  IMAD.U32 R6, RZ, RZ, UR6 ;  /* 0x00000006ff067e24 */ /* 0x000fc8000f8e00ff */
[----:B------:R-:W-:-:S04]  /*1a20*/  IMAD R5, R5, 0x8, R6 ;  /* 0x0000000805057824 */ /* 0x000fc800078e0206 */
[----:B------:R0:W1:Y:S01]  /*1a30*/  SYNCS.PHASECHK.TRANS64.TRYWAIT P1, [R5+URZ], R4 ;  /* 0x00000004050075a7 */ /* 0x000062000802017f */
[----:B------:R-:W-:Y:S05]  /*1a40*/  @!P0 BRA `(.L_x_24) ;  /* 0x0000000000048947 */ /* 0x000fea0003800000 */
[----:B------:R-:W-:Y:S01]  /*1a50*/  BPT.TRAP 0x1 ;  /* 0x000000040000795c */ /* 0x000fe20000300000 */
.L_x_24:
[----:B-1----:R-:W-:Y:S05]  /*1a60*/  @P1 BRA `(.L_x_25) ;  /* 0x0000000000081947 */ /* 0x002fea0003800000 */
[----:B------:R-:W1:Y:S02]  /*1a70*/  SYNCS.PHASECHK.TRANS64.TRYWAIT P1, [R5+URZ], R4 ;  /* 0x00000004050075a7 */ /* 0x000e64000802017f */
[----:B-1----:R-:W-:Y:S05]  /*1a80*/  @!P1 BRA `(.L_x_26) ;  /* 0x00000088003c9947 */ /* 0x002fea0003800000 */
.L_x_25:
[----:B------:R-:W-:Y:S01]  /*1a90*/  ULEA UR6, UR5, UR41, 0xb ;  /* 0x0000002905067291 */ /* 0x000fe2000f8e583f */
[----:B------:R-:W-:Y:S01]  /*1aa0*/  WARPGROUP.ARRIVE ;  /* 0x00000000000079c5 */ /* 0x000fe20000000000 */
[----:B------:R-:W-:Y:S01]  /*1ab0*/  ULEA UR7, UR5, UR4, 0xa ;  /* 0x0000000405077291 */ /* 0x000fe2000f8e503f */
[----:B------:R-:W-:Y:S01]  /*1ac0*/  UMOV UR9, 0x40000040 ;  /* 0x4000004000097882 */ /* 0x000fe20000000000 */
[----:B------:R-:W-:-:S03]  /*1ad0*/  UMOV UR11, 0x40000040 ;  /* 0x40000040000b7882 */ /* 0x000fc60000000000 */
[----:B------:R-:W-:Y:S02]  /*1ae0*/  UMOV UR8, UR6 ;  /* 0x0000000600087c82 */ /* 0x000fe40008000000 */
[----:B------:R-:W-:Y:S02]  /*1af0*/  UMOV UR10, UR7 ;  /* 0x00000007000a7c82 */ /* 0x000fe40008000000 */
        /* <DEDUP_REMOVED lines=44> */
[----:B------:R-:W-:Y:S01]  /*1dc0*/  BPT.TRAP 0x1 ;  /* 0x000000040000795c */ /* 0x000fe20000300000 */
.L_x_27:
[----:B------:R-:W-:-:S13]  /*1dd0*/  ISETP.NE.AND P1, PT, R23, RZ, PT ;  /* 0x000000ff1700720c */ /* 0x000fda0003f25270 */
[----:B01----:R-:W-:-:S04]  /*1de0*/  @P1 IMAD R4, R3, 0x8, R6 ;  /* 0x0000000803041824 */ /* 0x003fc800078e0206 */
[----:B------:R-:W-:-:S05]  /*1df0*/  @P1 VIADD R5, R4, 0x20 ;  /* 0x0000002004051836 */ /* 0x000fca0000000000 */
[----:B------:R-:W-:-:S04]  /*1e00*/  @P1 PRMT R5, R152, 0x654, R5 ;  /* 0x0000065498051816 */ /* 0x000fc80000000005 */
[----:B------:R0:W-:Y:S01]  /*1e10*/  @P1 SYNCS.ARRIVE.TRANS64.RED.A1T0 RZ, [R5+URZ], RZ ;  /* 0x000000ff05ff19a7 */ /* 0x0001e2000810043f */
[----:B------:R-:W-:-:S13]  /*1e20*/  ISETP.GT.U32.AND P1, PT, R19, 0x1, PT ;  /* 0x000000011300780c */ /* 0x000fda0003f24070 */
[----:B0-----:R-:W-:Y:S05]  /*1e30*/  @P1 BRA `(.L_x_28) ;  /* 0x0000000000041947 */ /* 0x001fea0003800000 */
[----:B------:R-:W-:Y:S01]  /*1e40*/  BPT.TRAP 0x1 ;  /* 0x000000040000795c */ /* 0x000fe20000300000 */
.L_x_28:
[----:B------:R-:W-:Y:S01]  /*1e50*/  UIADD3 UR5, UR5, 0x1, URZ ;  /* 0x0000000105057890 */ /* 0x000fe2000fffe03f */
[C---:B------:R-:W-:Y:S01]  /*1e60*/  ISETP.GT.AND P2, PT, R0.reuse, 0x1, PT ;  /* 0x000000010000780c */ /* 0x040fe20003f44270 */
[----:B------:R-:W-:Y:S02]  /*1e70*/  VIADD R3, R3, 0x1 ;  /* 0x0000000103037836 */ /* 0x000fe40000000000 */
[----:B------:R-:W-:Y:S01]  /*1e80*/  UISETP.NE.AND UP0, UPT, UR5, 0x4, UPT ;  /* 0x000000040500788c */ /* 0x000fe2000bf05270 */
[----:B------:R-:W-:Y:S02]  /*1e90*/  VIADD R0, R0, 0xffffffff ;  /* 0xffffffff00007836 */ /* 0x000fe40000000000 */
[C---:B------:R-:W-:Y:S01]  /*1ea0*/  ISETP.NE.AND P1, PT, R3.reuse, 0x4, PT ;  /* 0x000000040300780c */ /* 0x040fe20003f25270 */
[----:B------:R-:W-:Y:S02]  /*1eb0*/  USEL UR6, URZ, 0x1, UP0 ;  /* 0x000000013f067887 */ /* 0x000fe40008000000 */
[----:B------:R-:W-:Y:S01]  /*1ec0*/  USEL UR5, UR5, URZ, UP0 ;  /* 0x0000003f05057287 */ /* 0x000fe20008000000 */
[----:B------:R-:W-:-:S03]  /*1ed0*/  SEL R3, R3, RZ, P1 ;  /* 0x000000ff03037207 */ /* 0x000fc60000800000 */
[----:B------:R-:W-:Y:S01]  /*1ee0*/  LOP3.LUT R7, R7, UR6, RZ, 0x3c, !PT ;  /* 0x0000000607077c12 */ /* 0x000fe2000f8e3cff */
[----:B------:R-:W-:Y:S07]  /*1ef0*/  @P2 BRA `(.L_x_29) ;  /* 0xfffffff800a82947 */ /* 0x000fee000383ffff */
.L_x_22:
[----:B------:R-:W3:Y:S02]  /*1f00*/  LDC R0, c[0x0][0x28c] ;  /* 0x0000a300ff007b82 */ /* 0x000ee40000000800 */
[----:B---3--:R-:W-:-:S13]  /*1f10*/  ISETP.GE.AND P1, PT, R0, 0x1, PT ;  /* 0x000000010000780c */ /* 0x008fda0003f26270 */
[----:B------:R-:W-:Y:S05]  /*1f20*/  @!P1 BRA `(.L_x_30) ;  /* 0x0000000000409947 */ /* 0x000fea0003800000 */
[----:B------:R-:W-:Y:S05]  /*1f30*/  @!P0 BRA `(.L_x_31) ;  /* 0x0000000000048947 */ /* 0x000fea0003800000 */
[----:B------:R-:W-:Y:S01]  /*1f40*/  BPT.TRAP 0x1 ;  /* 0x000000040000795c */ /* 0x000fe20000300000 */
.L_x_31:
[----:B------:R-:W-:Y:S01]  /*1f50*/  ISETP.NE.AND P0, PT, R23, RZ, PT ;  /* 0x000000ff1700720c */ /* 0x000fe20003f05270 */
[----:B------:R-:W-:-:S12]  /*1f60*/  UISETP.LT.AND UP1, UPT, UR40, 0x1, UPT ;  /* 0x000000012800788c */ /* 0x000fd8000bf21270 */
[----:B------:R-:W-:-:S05]  /*1f70*/  VOTEU.ANY UP0, P0 ;  /* 0x00000000003f7886 */ /* 0x000fca0000000100 */
[----:B------:R-:W-:-:S04]  /*1f80*/  @UP0 USEL UR4, UR40, 0x1, UP1 ;  /* 0x0000000128040887 */ /* 0x000fc80008800000 */
[----:B------:R-:W-:-:S06]  /*1f90*/  @UP0 UIADD3 UR4, UR39, UR40, -UR4 ;  /* 0x0000002827040290 */ /* 0x000fcc000fffe804 */
[----:B------:R-:W-:-:S04]  /*1fa0*/  IMAD.U32 R0, RZ, RZ, UR4 ;  /* 0x00000004ff007e24 */ /* 0x000fc8000f8e00ff */
[----:B------:R-:W-:-:S05]  /*1fb0*/  @P0 IMAD.SHL.U32 R0, R0, 0x8, RZ ;  /* 0x0000000800000824 */ /* 0x000fca00078e00ff */
[----:B------:R-:W-:-:S04]  /*1fc0*/  @P0 LOP3.LUT R0, R0, 0x18, RZ, 0xc0, !PT ;  /* 0x0000001800000812 */ /* 0x000fc800078ec0ff */
[----:B------:R-:W-:-:S04]  /*1fd0*/  @P0 IADD3 R3, R6, 0x20, R0 ;  /* 0x0000002006030810 */ /* 0x000fc80007ffe000 */
[----:B------:R-:W-:-:S04]  /*1fe0*/  @P0 PRMT R3, R152, 0x654, R3 ;  /* 0x0000065498030816 */ /* 0x000fc80000000003 */
[----:B------:R3:W-:Y:S01]  /*1ff0*/  @P0 SYNCS.ARRIVE.TRANS64.RED.A1T0 RZ, [R3+URZ], RZ ;  /* 0x000000ff03ff09a7 */ /* 0x0007e2000810043f */
[----:B------:R-:W-:-:S13]  /*2000*/  ISETP.GT.U32.AND P0, PT, R19, 0x1, PT ;  /* 0x000000011300780c */ /* 0x000fda0003f04070 */
[----:B---3--:R-:W-:Y:S05]  /*2010*/  @P0 BRA `(.L_x_30) ;  /* 0x0000000000040947 */ /* 0x008fea0003800000 */
[----:B------:R-:W-:Y:S01]  /*2020*/  BPT.TRAP 0x1 ;  /* 0x000000040000795c */ /* 0x000fe20000300000 */
.L_x_30:
[----:B------:R-:W3:Y:S01]  /*2030*/  LDC R6, c[0x0][0x288] ;  /* 0x0000a200ff067b82 */ /* 0x000ee20000000800 */
[--C-:B------:R-:W-:Y:S01]  /*2040*/  SHF.R.U32.HI R0, RZ, 0x2, R18.reuse ;  /* 0x00000002ff007819 */ /* 0x100fe20000011612 */
[----:B------:R-:W-:Y:S01]  /*2050*/  UIADD3 UR39, UR40, UR39, URZ ;  /* 0x0000002728277290 */ /* 0x000fe2000fffe03f */
[----:B01----:R-:W-:Y:S01]  /*2060*/  SHF.R.U32.HI R5, RZ, 0x7, R18 ;  /* 0x00000007ff057819 */ /* 0x003fe20000011612 */
[----:B------:R-:W-:Y:S01]  /*2070*/  IMAD.SHL.U32 R9, R153, 0x80, RZ ;  /* 0x0000008099097824 */ /* 0x000fe200078e00ff */
[----:B------:R-:W-:Y:S01]  /*2080*/  LOP3.LUT R3, R0, 0x7, RZ, 0xc0, !PT ;  /* 0x0000000700037812 */ /* 0x000fe200078ec0ff */
[----:B------:R-:W-:Y:S01]  /*2090*/  USHF.R.U32.HI UR4, URZ, 0x2, UR39 ;  /* 0x000000023f047899 */ /* 0x000fe20008011627 */
[----:B------:R-:W-:Y:S01]  /*20a0*/  LOP3.LUT R4, R18, 0x60, RZ, 0xc0, !PT ;  /* 0x0000006012047812 */ /* 0x000fe200078ec0ff */
[----:B------:R-:W-:Y:S01]  /*20b0*/  IMAD.SHL.U32 R11, R154, 0x100, RZ ;  /* 0x000001009a0b7824 */ /* 0x000fe200078e00ff */
[----:B------:R-:W-:Y:S01]  /*20c0*/  LOP3.LUT R0, R5, 0x1, RZ, 0xc0, !PT ;  /* 0x0000000105007812 */ /* 0x000fe200078ec0ff */
[----:B------:R-:W-:Y:S01]  /*20d0*/  ULOP3.LUT UR4, UR4, 0x1, URZ, 0xc0, !UPT ;  /* 0x0000000104047892 */ /* 0x000fe2000f8ec03f */
[----:B------:R-:W-:Y:S01]  /*20e0*/  SHF.R.U32.HI R8, RZ, 0x1, R4 ;  /* 0x00000001ff087819 */ /* 0x000fe20000011604 */
[----:B------:R-:W-:Y:S01]  /*20f0*/  IMAD.SHL.U32 R14, R18, 0x2, RZ ;  /* 0x00000002120e7824 */ /* 0x000fe200078e00ff */
[----:B------:R-:W-:Y:S01]  /*2100*/  ULDC UR8, c[0x0][0x284] ;  /* 0x0000a10000087ab9 */ /* 0x000fe20000000800 */
[----:B------:R-:W-:Y:S01]  /*2110*/  IMAD.SHL.U32 R4, R0, 0x40, RZ ;  /* 0x0000004000047824 */ /* 0x000fe200078e00ff */
[----:B------:R-:W-:Y:S01]  /*2120*/  UISETP.GT.U32.AND UP1, UPT, UR39, 0x3, UPT ;  /* 0x000000032700788c */ /* 0x000fe2000bf24070 */
[--C-:B------:R-:W-:Y:S01]  /*2130*/  IADD3 R5, RZ, -R8, -R3.reuse ;  /* 0x80000008ff057210 */ /* 0x100fe20007ffe803 */
[----:B------:R-:W-:Y:S01]  /*2140*/  UISETP.NE.U32.AND UP0, UPT, UR4, 0x1, UPT ;  /* 0x000000010400788c */ /* 0x000fe2000bf05070 */
[----:B------:R-:W-:Y:S01]  /*2150*/  SHF.R.S32.HI R162, RZ, 0x1f, R22 ;  /* 0x0000001fffa27819 */ /* 0x000fe20000011416 */
[----:B------:R-:W-:Y:S01]  /*2160*/  ULDC.64 UR6, c[0x0][0x5d0] ;  /* 0x0001740000067ab9 */ /* 0x000fe20000000a00 */
[----:B------:R-:W-:Y:S01]  /*2170*/  LOP3.LUT R3, R4, 0x40, R3, 0xe2, !PT ;  /* 0x0000004004037812 */ /* 0x000fe200078ee203 */
[----:B------:R-:W-:Y:S01]  /*2180*/  UISETP.LT.U32.AND UP1, UPT, UR40, 0x4, UP1 ;  /* 0x000000042800788c */ /* 0x000fe20008f21070 */
[C---:B------:R-:W-:Y:S01]  /*2190*/  LOP3.LUT R14, R9.reuse, 0x6, R14, 0xf8, !PT ;  /* 0x00000006090e7812 */ /* 0x040fe200078ef80e */
[----:B------:R-:W-:Y:S01]  /*21a0*/  UISETP.GT.U32.AND UP0, UPT, UR40, 0x3, !UP0 ;  /* 0x000000032800788c */ /* 0x000fe2000c704070 */
[----:B---3--:R-:W-:Y:S01]  /*21b0*/  ISETP.GE.AND P0, PT, R9, R6, PT ;  /* 0x000000060900720c */ /* 0x008fe20003f06270 */
[----:B------:R-:W-:Y:S01]  /*21c0*/  IMAD R7, R162, UR6, RZ ;  /* 0x00000006a2077c24 */ /* 0x000fe2000f8e02ff */
[----:B------:R-:W-:Y:S01]  /*21d0*/  LOP3.LUT R4, R18, 0x3, RZ, 0xc0, !PT ;  /* 0x0000000312047812 */ /* 0x000fe200078ec0ff */
[----:B------:R-:W-:Y:S01]  /*21e0*/  IMAD R0, R0, -0x40, R5 ;  /* 0xffffffc000007824 */ /* 0x000fe200078e0205 */
[C---:B------:R-:W-:Y:S01]  /*21f0*/  ISETP.GE.OR P0, PT, R11.reuse, UR8, P0 ;  /* 0x000000080b007c0c */ /* 0x040fe20008706670 */
[----:B------:R-:W-:Y:S01]  /*2200*/  USEL UR5, URZ, 0x1, !UP1 ;  /* 0x000000013f057887 */ /* 0x000fe2000c800000 */
[----:B------:R-:W-:Y:S01]  /*2210*/  SHF.R.S32.HI R15, RZ, 0x1f, R14 ;  /* 0x0000001fff0f7819 */ /* 0x000fe2000001140e */
[----:B------:R-:W-:Y:S01]  /*2220*/  IMAD R10, R4, -0x2, R6 ;  /* 0xfffffffe040a7824 */ /* 0x000fe200078e0206 */
[----:B------:R-:W-:Y:S01]  /*2230*/  USEL UR4, URZ, 0x1, !UP0 ;  /* 0x000000013f047887 */ /* 0x000fe2000c000000 */
[----:B------:R-:W-:Y:S01]  /*2240*/  IMAD.WIDE R4, R154, 0x100, RZ ;  /* 0x000001009a047825 */ /* 0x000fe200078e02ff */
[----:B------:R-:W-:Y:S01]  /*2250*/  ULOP3.LUT UR39, UR39, 0x3, URZ, 0xc0, !UPT ;  /* 0x0000000327277892 */ /* 0x000fe2000f8ec03f */
[----:B------:R-:W-:Y:S01]  /*2260*/  IADD3 R0, -R11, UR8, R0 ;  /* 0x000000080b007c10 */ /* 0x000fe2000fffe100 */
[----:B------:R-:W-:Y:S01]  /*2270*/  ULOP3.LUT UR38, UR4, UR38, UR5, 0x96, !UPT ;  /* 0x0000002604267292 */ /* 0x000fe2000f8e9605 */
[----:B------:R-:W-:Y:S01]  /*2280*/  IMAD R13, R22, UR7, R7 ;  /* 0x00000007160d7c24 */ /* 0x000fe2000f8e0207 */
[----:B------:R-:W-:Y:S01]  /*2290*/  LOP3.LUT R153, R4, R3, R8, 0xfe, !PT ;  /* 0x0000000304997212 */ /* 0x000fe200078efe08 */
[----:B------:R-:W-:-:S04]  /*22a0*/  IMAD.WIDE.U32 R6, R22, UR6, R14 ;  /* 0x0000000616067c25 */ /* 0x000fc8000f8e000e */
[----:B------:R-:W-:Y:S02]  /*22b0*/  IMAD.IADD R7, R7, 0x1, R13 ;  /* 0x0000000107077824 */ /* 0x000fe400078e020d */
[----:B------:R-:W-:Y:S02]  /*22c0*/  IMAD.IADD R3, R10, 0x1, -R9 ;  /* 0x000000010a037824 */ /* 0x000fe400078e0a09 */
[----:B------:R-:W-:Y:S01]  /*22d0*/  IMAD.MOV.U32 R154, RZ, RZ, -0x1 ;  /* 0xffffffffff9a7424 */ /* 0x000fe200078e00ff */
[----:B------:R-:W-:Y:S06]  /*22e0*/  @P0 BRA `(.L_x_32) ;  /* 0x0000006000f40947 */ /* 0x000fec0003800000 */
[----:B------:R-:W0:Y:S01]  /*22f0*/  LDC.64 R20, c[0x0][0x5c8] ;  /* 0x00017200ff147b82 */ /* 0x000e220000000a00 */
[----:B------:R-:W-:Y:S01]  /*2300*/  ULDC.64 UR4, c[0x0][0x5c0] ;  /* 0x0001700000047ab9 */ /* 0x000fe20000000a00 */
[----:B------:R-:W-:Y:S01]  /*2310*/  BSSY B0, `(.L_x_32) ;  /* 0x000063a000007945 */ /* 0x000fe20003800000 */
[-C--:B0-----:R-:W-:Y:S01]  /*2320*/  IMAD R8, R5, R20.reuse, RZ ;  /* 0x0000001405087224 */ /* 0x081fe200078e02ff */
[----:B------:R-:W-:Y:S01]  /*2330*/  SHF.L.U64.HI R13, R20, 0x3, R21 ;  /* 0x00000003140d7819 */ /* 0x000fe20000010215 */
[----:B------:R-:W-:-:S04]  /*2340*/  IMAD.WIDE.U32 R6, R153, R20, R6 ;  /* 0x0000001499067225 */ /* 0x000fc800078e0006 */
[----:B------:R-:W-:Y:S01]  /*2350*/  IMAD R9, R153, R21, R8 ;  /* 0x0000001599097224 */ /* 0x000fe200078e0208 */
[----:B------:R-:W-:Y:S01]  /*2360*/  IADD3 R160, P0, R6, UR4, RZ ;  /* 0x0000000406a07c10 */ /* 0x000fe2000ff1e0ff */
[C---:B------:R-:W-:Y:S02]  /*2370*/  IMAD.SHL.U32 R11, R20.reuse, 0x8, RZ ;  /* 0x00000008140b7824 */ /* 0x040fe400078e00ff */
[----:B------:R-:W-:Y:S01]  /*2380*/  IMAD.IADD R9, R7, 0x1, R9 ;  /* 0x0000000107097824 */ /* 0x000fe200078e0209 */
[-C--:B------:R-:W-:Y:S02]  /*2390*/  LEA R6, P2, R20, R160.reuse, 0x7 ;  /* 0x000000a014067211 */ /* 0x080fe400078438ff */
[----:B------:R-:W-:Y:S02]  /*23a0*/  IADD3 R8, P1, R11, R160, RZ ;  /* 0x000000a00b087210 */ /* 0x000fe40007f3e0ff */
[----:B------:R-:W-:Y:S02]  /*23b0*/  IADD3.X R161, R9, UR5, RZ, P0, !PT ;  /* 0x0000000509a17c10 */ /* 0x000fe400087fe4ff */
[----:B-----5:R-:W-:-:S02]  /*23c0*/  ISETP.NE.AND P0, PT, R156, RZ, PT ;  /* 0x000000ff9c00720c */ /* 0x020fc40003f05270 */
[----:B------:R-:W-:Y:S01]  /*23d0*/  LEA.HI.X R7, R20, R161, R21, 0x7, P2 ;  /* 0x000000a114077211 */ /* 0x000fe200010f3c15 */
[----:B------:R-:W-:Y:S01]  /*23e0*/  IMAD.X R9, R13, 0x1, R161, P1 ;  /* 0x000000010d097824 */ /* 0x000fe200008e06a1 */
[----:B------:R-:W-:-:S05]  /*23f0*/  IADD3 R10, P2, R11, R6, RZ ;  /* 0x000000060b0a7210 */ /* 0x000fca0007f5e0ff */
[----:B------:R-:W-:-:S04]  /*2400*/  IMAD.X R11, R13, 0x1, R7, P2 ;  /* 0x000000010d0b7824 */ /* 0x000fc800010e0607 */
[----:B------:R-:W-:Y:S05]  /*2410*/  @!P0 BRA `(.L_x_33) ;  /* 0x0000004800948947 */ /* 0x000fea0003800000 */
[----:B------:R-:W0:Y:S01]  /*2420*/  LDC.64 R158, c[0x0][0x5b0] ;  /* 0x00016c00ff9e7b82 */ /* 0x000e220000000a00 */
[----:B------:R-:W-:Y:S01]  /*2430*/  ULDC.64 UR4, c[0x0][0x5b8] ;  /* 0x00016e0000047ab9 */ /* 0x000fe20000000a00 */
[----:B------:R-:W-:Y:S01]  /*2440*/  ISETP.GE.AND P0, PT, R0, 0x1, PT ;  /* 0x000000010000780c */ /* 0x000fe20003f06270 */
[----:B------:R-:W-:Y:S01]  /*2450*/  IMAD R21, R162, UR4, RZ ;  /* 0x00000004a2157c24 */ /* 0x000fe2000f8e02ff */
[----:B------:R-:W-:Y:S01]  /*2460*/  BSSY B1, `(.L_x_34) ;  /* 0x0000010000017945 */ /* 0x000fe20003800000 */
[C---:B------:R-:W-:Y:S01]  /*2470*/  IMAD.WIDE.U32 R14, R22.reuse, UR4, R14 ;  /* 0x00000004160e7c25 */ /* 0x040fe2000f8e000e */
[----:B------:R-:W-:Y:S02]  /*2480*/  ISETP.LT.OR P3, PT, R3, 0x1, !P0 ;  /* 0x000000010300780c */ /* 0x000fe40004761670 */
[----:B------:R-:W1:Y:S01]  /*2490*/  LDC.64 R12, c[0x0][0x5a8] ;  /* 0x00016a00ff0c7b82 */ /* 0x000e620000000a00 */
[----:B------:R-:W-:Y:S02]  /*24a0*/  IMAD R21, R22, UR5, R21 ;  /* 0x0000000516157c24 */ /* 0x000fe4000f8e0215 */
[----:B------:R-:W-:-:S02]  /*24b0*/  IMAD.MOV.U32 R20, RZ, RZ, R14 ;  /* 0x000000ffff147224 */ /* 0x000fc400078e000e */
[----:B------:R-:W-:Y:S02]  /*24c0*/  IMAD.IADD R21, R15, 0x1, R21 ;  /* 0x000000010f157824 */ /* 0x000fe400078e0215 */
[-C--:B0-----:R-:W-:Y:S01]  /*24d0*/  IMAD R22, R5, R158.reuse, RZ ;  /* 0x0000009e05167224 */ /* 0x081fe200078e02ff */
[----:B------:R-:W-:Y:S01]  /*24e0*/  SHF.L.U64.HI R165, R158, 0x3, R159 ;  /* 0x000000039ea57819 */ /* 0x000fe2000001029f */
[----:B------:R-:W-:-:S04]  /*24f0*/  IMAD.WIDE.U32 R162, R153, R158, R20 ;  /* 0x0000009e99a27225 */ /* 0x000fc800078e0014 */
[----:B------:R-:W-:Y:S01]  /*2500*/  IMAD R171, R153, R159, R22 ;  /* 0x0000009f99ab7224 */ /* 0x000fe200078e0216 */
[----:B-1----:R-:W-:Y:S01]  /*2510*/  IADD3 R162, P1, R162, R12, RZ ;  /* 0x0000000ca2a27210 */ /* 0x002fe20007f3e0ff */
[----:B------:R-:W-:-:S03]  /*2520*/  IMAD.SHL.U32 R164, R158, 0x8, RZ ;  /* 0x000000089ea47824 */ /* 0x000fc600078e00ff */
[----:B------:R-:W-:Y:S01]  /*2530*/  IADD3.X R163, R13, R163, R171, P1, !PT ;  /* 0x000000a30da37210 */ /* 0x000fe20000ffe4ab */
[----:B------:R-:W-:Y:S08]  /*2540*/  @P3 BRA `(.L_x_35) ;  /* 0x0000000000043947 */ /* 0x000ff00003800000 */
[----:B--2---:R0:W5:Y:S02]  /*2550*/  LDG.E.U8 R157, desc[UR36][R162.64] ;  /* 0x00000024a29d7981 */ /* 0x004164000c1e1100 */
.L_x_35:
[----:B------:R-:W-:Y:S05]  /*2560*/  BSYNC B1 ;  /* 0x0000000000017941 */ /* 0x000fea0003800000 */
.L_x_34:
[----:B-----5:R-:W-:Y:S01]  /*2570*/  LOP3.LUT R22, R157, 0xffff, RZ, 0xc0, !PT ;  /* 0x0000ffff9d167812 */ /* 0x020fe200078ec0ff */
[----:B------:R-:W-:Y:S01]  /*2580*/  IMAD.WIDE.U32 R166, R153, R158, R164 ;  /* 0x0000009e99a67225 */ /* 0x000fe200078e00a4 */
[----:B------:R-:W-:Y:S01]  /*2590*/  ISETP.LT.OR P4, PT, R3, 0x2, !P0 ;  /* 0x000000020300780c */ /* 0x000fe20004781670 */
[----:B------:R-:W-:Y:S01]  /*25a0*/  BSSY B1, `(.L_x_36) ;  /* 0x000000e000017945 */ /* 0x000fe20003800000 */
[----:B------:R-:W-:Y:S01]  /*25b0*/  PRMT R169, R22, 0x8880, RZ ;  /* 0x0000888016a97816 */ /* 0x000fe200000000ff */
[----:B------:R-:W-:Y:S01]  /*25c0*/  IMAD.IADD R167, R171, 0x1, R167 ;  /* 0x00000001aba77824 */ /* 0x000fe200078e02a7 */
[----:B------:R-:W-:Y:S02]  /*25d0*/  IADD3 R166, P2, P5, R14, R12, R166 ;  /* 0x0000000c0ea67210 */ /* 0x000fe40007d5e0a6 */
[----:B------:R-:W-:Y:S01]  /*25e0*/  ISETP.GE.AND P1, PT, R0, 0x9, PT ;  /* 0x000000090000780c */ /* 0x000fe20003f26270 */
[----:B------:R-:W-:Y:S01]  /*25f0*/  IMAD R22, R169, R156, RZ ;  /* 0x0000009ca9167224 */ /* 0x000fe200078e02ff */
[----:B------:R-:W-:-:S02]  /*2600*/  IADD3.X R167, R21, R13, R167, P2, P5 ;  /* 0x0000000d15a77210 */ /* 0x000fc400017ea4a7 */
[----:B------:R-:W-:Y:S01]  /*2610*/  ISETP.LT.OR P2, PT, R3, 0x1, !P1 ;  /* 0x000000010300780c */ /* 0x000fe20004f41670 */
[----:B------:R-:W-:-:S05]  /*2620*/  @!P3 IMAD R169, R88, R155, R22 ;  /* 0x0000009b58a9b224 */ /* 0x000fca00078e0216 */
[----:B------:R1:W-:Y:S01]  /*2630*/  @!P3 STG.E.U8 desc[UR36][R160.64], R169 ;  /* 0x000000a9a000b986 */ /* 0x0003e2000c101124 */
[----:B------:R-:W-:Y:S06]  /*2640*/  @P4 BRA `(.L_x_37) ;  /* 0x00000000000c4947 */ /* 0x000fec0003800000 */
[----:B--2---:R-:W1:Y:S02]  /*2650*/  LDG.E.U8 R157, desc[UR36][R162.64+0x1] ;  /* 0x00000124a29d7981 */ /* 0x004e64000c1e1100 */
[----:B-1----:R-:W-:-:S05]  /*2660*/  PRMT R169, R157, 0x8880, RZ ;  /* 0x000088809da97816 */ /* 0x002fca00000000ff */
[----:B------:R-:W-:-:S07]  /*2670*/  IMAD R22, R169, R156, RZ ;  /* 0x0000009ca9167224 */ /* 0x000fce00078e02ff */
.L_x_37:
[----:B------:R-:W-:Y:S05]  /*2680*/  BSYNC B1 ;  /* 0x0000000000017941 */ /* 0x000fea0003800000 */
.L_x_36:
[----:B------:R-:W-:Y:S01]  /*2690*/  @!P4 IMAD R89, R89, R155, R22 ;  /* 0x0000009b5959c224 */ /* 0x000fe200078e0216 */
[----:B------:R-:W-:Y:S04]  /*26a0*/  BSSY B1, `(.L_x_38) ;  /* 0x0000006000017945 */ /* 0x000fe80003800000 */
[----:B------:R3:W-:Y:S01]  /*26b0*/  @!P4 STG.E.U8 desc[UR36][R160.64+0x1], R89 ;  /* 0x00000159a000c986 */ /* 0x0007e2000c101124 */
[----:B------:R-:W-:Y:S05]  /*26c0*/  @P2 BRA `(.L_x_39) ;  /* 0x00000000000c2947 */ /* 0x000fea0003800000 */
[----:B--2---:R-:W3:Y:S02]  /*26d0*/  LDG.E.U8 R157, desc[UR36][R166.64] ;  /* 0x00000024a69d7981 */ /* 0x004ee4000c1e1100 */
[----:B---3--:R-:W-:-:S05]  /*26e0*/  PRMT R89, R157, 0x8880, RZ ;  /* 0x000088809d597816 */ /* 0x008fca00000000ff */
[----:B------:R-:W-:-:S07]  /*26f0*/  IMAD R22, R89, R156, RZ ;  /* 0x0000009c59167224 */ /* 0x000fce00078e02ff */
.L_x_39:
[----:B------:R-:W-:Y:S05]  /*2700*/  BSYNC B1 ;  /* 0x0000000000017941 */ /* 0x000fea0003800000 */
.L_x_38:
[C---:B------:R-:W-:Y:S01]  /*2710*/  ISETP.LT.OR P4, PT, R3.reuse, 0x2, !P1 ;  /* 0x000000020300780c */ /* 0x040fe20004f81670 */
[----:B---3--:R-:W-:Y:S01]  /*2720*/  @!P2 IMAD R89, R90, R155, R22 ;  /* 0x0000009b5a59a224 */ /* 0x008fe200078e0216 */
[----:B------:R-:W-:Y:S01]  /*2730*/  BSSY B1, `(.L_x_40) ;  /* 0x0000009000017945 */ /* 0x000fe20003800000 */
[C---:B------:R-:W-:Y:S02]  /*2740*/  ISETP.LT.OR P3, PT, R3.reuse, 0x9, !P0 ;  /* 0x000000090300780c */ /* 0x040fe40004761670 */
[C---:B------:R-:W-:Y:S01]  /*2750*/  ISETP.LT.OR P5, PT, R3.reuse, 0xa, !P0 ;  /* 0x0000000a0300780c */ /* 0x040fe200047a1670 */
[----:B------:R3:W-:Y:S01]  /*2760*/  @!P2 STG.E.U8 desc[UR36][R8.64], R89 ;  /* 0x000000590800a986 */ /* 0x0007e2000c101124 */
[----:B------:R-:W-:-:S06]  /*2770*/  ISETP.LT.OR P2, PT, R3, 0x9, !P1 ;  /* 0x000000090300780c */ /* 0x000fcc0004f41670 */
[----:B------:R-:W-:Y:S07]  /*2780*/  @P4 BRA `(.L_x_41) ;  /* 0x00000000000c4947 */ /* 0x000fee0003800000 */
[----:B--2---:R-:W3:Y:S02]  /*2790*/  LDG.E.U8 R157, desc[UR36][R166.64+0x1] ;  /* 0x00000124a69d7981 */ /* 0x004ee4000c1e1100 */
[----:B---3--:R-:W-:-:S05]  /*27a0*/  PRMT R89, R157, 0x8880, RZ ;  /* 0x000088809d597816 */ /* 0x008fca00000000ff */
[----:B------:R-:W-:-:S07]  /*27b0*/  IMAD R22, R89, R156, RZ ;  /* 0x0000009c59167224 */ /* 0x000fce00078e02ff */
.L_x_41:
[----:B------:R-:W-:Y:S05]  /*27c0*/  BSYNC B1 ;  /* 0x0000000000017941 */ /* 0x000fea0003800000 */
.L_x_40:
[----:B------:R-:W-:Y:S01]  /*27d0*/  @!P4 IMAD R91, R91, R155, R22 ;  /* 0x0000009b5b5bc224 */ /* 0x000fe200078e0216 */
[----:B------:R-:W-:Y:S04]  /*27e0*/  BSSY B1, `(.L_x_42) ;  /* 0x0000006000017945 */ /* 0x000fe80003800000 */
[----:B------:R4:W-:Y:S01]  /*27f0*/  @!P4 STG.E.U8 desc[UR36][R8.64+0x1], R91 ;  /* 0x0000015b0800c986 */ /* 0x0009e2000c101124 */
[----:B------:R-:W-:Y:S05]  /*2800*/  @P3 BRA `(.L_x_43) ;  /* 0x00000000000c3947 */ /* 0x000fea0003800000 */
[----:B--2---:R-:W3:Y:S02]  /*2810*/  LDG.E.U8 R157, desc[UR36][R162.64+0x8] ;  /* 0x00000824a29d7981 */ /* 0x004ee4000c1e1100 */
[----:B---3--:R-:W-:-:S05]  /*2820*/  PRMT R89, R157, 0x8880, RZ ;  /* 0x000088809d597816 */ /* 0x008fca00000000ff */
[----:B------:R-:W-:-:S07]  /*2830*/  IMAD R22, R89, R156, RZ ;  /* 0x0000009c59167224 */ /* 0x000fce00078e02ff */
.L_x_43:
[----:B------:R-:W-:Y:S05]  /*2840*/  BSYNC B1 ;  /* 0x0000000000017941 */ /* 0x000fea0003800000 */
.L_x_42:
[----:B---3--:R-:W-:Y:S01]  /*2850*/  @!P3 IMAD R89, R92, R155, R22 ;  /* 0x0000009b5c59b224 */ /* 0x008fe200078e0216 */
[----:B------:R-:W-:Y:S04]  /*2860*/  BSSY B1, `(.L_x_44) ;  /* 0x0000006000017945 */ /* 0x000fe80003800000 */
[----:B------:R3:W-:Y:S01]  /*2870*/  @!P3 STG.E.U8 desc[UR36][R160.64+0x8], R89 ;  /* 0x00000859a000b986 */ /* 0x0007e2000c101124 */
[----:B------:R-:W-:Y:S05]  /*2880*/  @P5 BRA `(.L_x_45) ;  /* 0x00000000000c5947 */ /* 0x000fea0003800000 */
[----:B--2---:R-:W3:Y:S02]  /*2890*/  LDG.E.U8 R157, desc[UR36][R162.64+0x9] ;  /* 0x00000924a29d7981 */ /* 0x004ee4000c1e1100 */
[----:B---3--:R-:W-:-:S05]  /*28a0*/  PRMT R89, R157, 0x8880, RZ ;  /* 0x000088809d597816 */ /* 0x008fca00000000ff */
[----:B------:R-:W-:-:S07]  /*28b0*/  IMAD R22, R89, R156, RZ ;  /* 0x0000009c59167224 */ /* 0x000fce00078e02ff */
.L_x_45:
[----:B------:R-:W-:Y:S05]  /*28c0*/  BSYNC B1 ;  /* 0x0000000000017941 */ /* 0x000fea0003800000 */
.L_x_44:
[----:B------:R-:W-:Y:S01]  /*28d0*/  @!P5 IMAD R93, R93, R155, R22 ;  /* 0x0000009b5d5dd224 */ /* 0x000fe200078e0216 */
[----:B------:R-:W-:Y:S04]  /*28e0*/  BSSY B1, `(.L_x_46) ;  /* 0x0000006000017945 */ /* 0x000fe80003800000 */
[----:B------:R0:W-:Y:S01]  /*28f0*/  @!P5 STG.E.U8 desc[UR36][R160.64+0x9], R93 ;  /* 0x0000095da000d986 */ /* 0x0001e2000c101124 */
[----:B------:R-:W-:Y:S05]  /*2900*/  @P2 BRA `(.L_x_47) ;  /* 0x00000000000c2947 */ /* 0x000fea0003800000 */
[----:B--2---:R-:W3:Y:S02]  /*2910*/  LDG.E.U8 R157, desc[UR36][R166.64+0x8] ;  /* 0x00000824a69d7981 */ /* 0x004ee4000c1e1100 */
[----:B---3--:R-:W-:-:S05]  /*2920*/  PRMT R89, R157, 0x8880, RZ ;  /* 0x000088809d597816 */ /* 0x008fca00000000ff */
[----:B------:R-:W-:-:S07]  /*2930*/  IMAD R22, R89, R156, RZ ;  /* 0x0000009c59167224 */ /* 0x000fce00078e02ff */
.L_x_47:
[----:B------:R-:W-:Y:S05]  /*2940*/  BSYNC B1 ;  /* 0x0000000000017941 */ /* 0x000fea0003800000 */
.L_x_46:
        /* <DEDUP_REMOVED lines=11> */
.L_x_49:
[----:B------:R-:W-:Y:S05]  /*2a00*/  BSYNC B1 ;  /* 0x0000000000017941 */ /* 0x000fea0003800000 */
.L_x_48:
[----:B------:R-:W-:Y:S01]  /*2a10*/  @!P4 IMAD R95, R95, R155, R22 ;  /* 0x0000009b5f5fc224 */ /* 0x000fe200078e0216 */
[----:B------:R-:W-:Y:S04]  /*2a20*/  BSSY B1, `(.L_x_50) ;  /* 0x0000006000017945 */ /* 0x000fe80003800000 */
[----:B------:R0:W-:Y:S01]  /*2a30*/  @!P4 STG.E.U8 desc[UR36][R8.64+0x9], R95 ;  /* 0x0000095f0800c986 */ /* 0x0001e2000c101124 */
[----:B------:R-:W-:Y:S05]  /*2a40*/  @P3 BRA `(.L_x_51) ;  /* 0x00000000000c3947 */ /* 0x000fea0003800000 */
[----:B--2---:R-:W3:Y:S02]  /*2a50*/  LDG.E.U8 R157, desc[UR36][R162.64+0x10] ;  /* 0x00001024a29d7981 */ /* 0x004ee4000c1e1100 */
[----:B---3--:R-:W-:-:S05]  /*2a60*/  PRMT R89, R157, 0x8880, RZ ;  /* 0x000088809d597816 */ /* 0x008fca00000000ff */
[----:B------:R-:W-:-:S07]  /*2a70*/  IMAD R22, R89, R156, RZ ;  /* 0x0000009c59167224 */ /* 0x000fce00078e02ff */
.L_x_51:
[----:B------:R-:W-:Y:S05]  /*2a80*/  BSYNC B1 ;  /* 0x0000000000017941 */ /* 0x000fea0003800000 */
.L_x_50:
[----:B---3--:R-:W-:Y:S01]  /*2a90*/  @!P3 IMAD R89, R96, R155, R22 ;  /* 0x0000009b6059b224 */ /* 0x008fe200078e0216 */
[----:B------:R-:W-:Y:S04]  /*2aa0*/  BSSY B1, `(.L_x_52) ;  /* 0x0000006000017945 */ /* 0x000fe80003800000 */
[----:B------:R3:W-:Y:S01]  /*2ab0*/  @!P3 STG.E.U8 desc[UR36][R160.64+0x10], R89 ;  /* 0x00001059a000b986 */ /* 0x0007e2000c101124 */
[----:B------:R-:W-:Y:S05]  /*2ac0*/  @P5 BRA `(.L_x_53) ;  /* 0x00000000000c5947 */ /* 0x000fea0003800000 */
[----:B--2---:R-:W3:Y:S02]  /*2ad0*/  LDG.E.U8 R157, desc[UR36][R162.64+0x11] ;  /* 0x00001124a29d7981 */ /* 0x004ee4000c1e1100 */
[----:B---3--:R-:W-:-:S05]  /*2ae0*/  PRMT R89, R157, 0x8880, RZ ;  /* 0x000088809d597816 */ /* 0x008fca00000000ff */
[----:B------:R-:W-:-:S07]  /*2af0*/  IMAD R22, R89, R156, RZ ;  /* 0x0000009c59167224 */ /* 0x000fce00078e02ff */
.L_x_53:
[----:B------:R-:W-:Y:S05]  /*2b00*/  BSYNC B1 ;  /* 0x0000000000017941 */ /* 0x000fea0003800000 */
.L_x_52:
[----:B------:R-:W-:Y:S01]  /*2b10*/  @!P5 IMAD R97, R97, R155, R22 ;  /* 0x0000009b6161d224 */ /* 0x000fe200078e0216 */
[----:B------:R-:W-:Y:S04]  /*2b20*/  BSSY B1, `(.L_x_54) ;  /* 0x0000006000017945 */ /* 0x000fe80003800000 */
[----:B------:R0:W-:Y:S01]  /*2b30*/  @!P5 STG.E.U8 desc[UR36][R160.64+0x11], R97 ;  /* 0x00001161a000d986 */ /* 0x0001e2000c101124 */
[----:B------:R-:W-:Y:S05]  /*2b40*/  @P2 BRA `(.L_x_55) ;  /* 0x00000000000c2947 */ /* 0x000fea0003800000 */
[----:B--2---:R-:W3:Y:S02]  /*2b50*/  LDG.E.U8 R157, desc[UR36][R166.64+0x10] ;  /* 0x00001024a69d7981 */ /* 0x004ee4000c1e1100 */
[----:B---3--:R-:W-:-:S05]  /*2b60*/  PRMT R89, R157, 0x8880, RZ ;  /* 0x000088809d597816 */ /* 0x008fca00000000ff */
[----:B------:R-:W-:-:S07]  /*2b70*/  IMAD R22, R89, R156, RZ ;  /* 0x0000009c59167224 */ /* 0x000fce00078e02ff */
.L_x_55:
[----:B------:R-:W-:Y:S05]  /*2b80*/  BSYNC B1 ;  /* 0x0000000000017941 */ /* 0x000fea0003800000 */
.L_x_54:
        /* <DEDUP_REMOVED lines=11> */
.L_x_57:
[----:B------:R-:W-:Y:S05]  /*2c40*/  BSYNC B1 ;  /* 0x0000000000017941 */ /* 0x000fea0003800000 */
.L_x_56:
[----:B------:R-:W-:Y:S01]  /*2c50*/  @!P4 IMAD R99, R99, R155, R22 ;  /* 0x0000009b6363c224 */ /* 0x000fe200078e0216 */
[----:B------:R-:W-:Y:S04]  /*2c60*/  BSSY B1, `(.L_x_58) ;  /* 0x0000006000017945 */ /* 0x000fe80003800000 */
[----:B------:R0:W-:Y:S01]  /*2c70*/  @!P4 STG.E.U8 desc[UR36][R8.64+0x11], R99 ;  /* 0x000011630800c986 */ /* 0x0001e2000c101124 */
[----:B------:R-:W-:Y:S05]  /*2c80*/  @P3 BRA `(.L_x_59) ;  /* 0x00000000000c3947 */ /* 0x000fea0003800000 */
[----:B--2---:R-:W3:Y:S02]  /*2c90*/  LDG.E.U8 R157, desc[UR36][R162.64+0x18] ;  /* 0x00001824a29d7981 */ /* 0x004ee4000c1e1100 */
[----:B---3--:R-:W-:-:S05]  /*2ca0*/  PRMT R89, R157, 0x8880, RZ ;  /* 0x000088809d597816 */ /* 0x008fca00000000ff */
[----:B------:R-:W-:-:S07]  /*2cb0*/  IMAD R22, R89, R156, RZ ;  /* 0x0000009c59167224 */ /* 0x000fce00078e02ff */
.L_x_59:
[----:B------:R-:W-:Y:S05]  /*2cc0*/  BSYNC B1 ;  /* 0x0000000000017941 */ /* 0x000fea0003800000 */
.L_x_58:
[----:B---3--:R-:W-:Y:S01]  /*2cd0*/  @!P3 IMAD R89, R100, R155, R22 ;  /* 0x0000009b6459b224 */ /* 0x008fe200078e0216 */
[----:B------:R-:W-:Y:S04]  /*2ce0*/  BSSY B1, `(.L_x_60) ;  /* 0x0000006000017945 */ /* 0x000fe80003800000 */
[----:B------:R3:W-:Y:S01]  /*2cf0*/  @!P3 STG.E.U8 desc[UR36][R160.64+0x18], R89 ;  /* 0x00001859a000b986 */ /* 0x0007e2000c101124 */
[----:B------:R-:W-:Y:S05]  /*2d00*/  @P5 BRA `(.L_x_61) ;  /* 0x00000000000c5947 */ /* 0x000fea0003800000 */
[----:B--2---:R-:W3:Y:S02]  /*2d10*/  LDG.E.U8 R157, desc[UR36][R162.64+0x19] ;  /* 0x00001924a29d7981 */ /* 0x004ee4000c1e1100 */
[----:B---3--:R-:W-:-:S05]  /*2d20*/  PRMT R89, R157, 0x8880, RZ ;  /* 0x000088809d597816 */ /* 0x008fca00000000ff */
[----:B------:R-:W-:-:S07]  /*2d30*/  IMAD R22, R89, R156, RZ ;  /* 0x0000009c59167224 */ /* 0x000fce00078e02ff */
.L_x_61:
[----:B------:R-:W-:Y:S05]  /*2d40*/  BSYNC B1 ;  /* 0x0000000000017941 */ /* 0x000fea0003800000 */
.L_x_60:
[----:B------:R-:W-:Y:S01]  /*2d50*/  @!P5 IMAD R101, R101, R155, R22 ;  /* 0x0000009b6565d224 */ /* 0x000fe200078e0216 */
[----:B------:R-:W-:Y:S04]  /*2d60*/  BSSY B1, `(.L_x_62) ;  /* 0x0000006000017945 */ /* 0x000fe80003800000 */
[----:B------:R0:W-:Y:S01]  /*2d70*/  @!P5 STG.E.U8 desc[UR36][R160.64+0x19], R101 ;  /* 0x00001965a000d986 */ /* 0x0001e2000c101124 */
[----:B------:R-:W-:Y:S05]  /*2d80*/  @P2 BRA `(.L_x_63) ;  /* 0x00000000000c2947 */ /* 0x000fea0003800000 */
[----:B--2---:R-:W3:Y:S02]  /*2d90*/  LDG.E.U8 R157, desc[UR36][R166.64+0x18] ;  /* 0x00001824a69d7981 */ /* 0x004ee4000c1e1100 */
[----:B---3--:R-:W-:-:S05]  /*2da0*/  PRMT R89, R157, 0x8880, RZ ;  /* 0x000088809d597816 */ /* 0x008fca00000000ff */
[----:B------:R-:W-:-:S07]  /*2db0*/  IMAD R22, R89, R156, RZ ;  /* 0x0000009c59167224 */ /* 0x000fce00078e02ff */
.L_x_63:
[----:B------:R-:W-:Y:S05]  /*2dc0*/  BSYNC B1 ;  /* 0x0000000000017941 */ /* 0x000fea0003800000 */
.L_x_62:
        /* <DEDUP_REMOVED lines=11> */
.L_x_65:
[----:B------:R-:W-:Y:S05]  /*2e80*/  BSYNC B1 ;  /* 0x0000000000017941 */ /* 0x000fea0003800000 */
.L_x_64:
[----:B------:R-:W-:Y:S01]  /*2e90*/  @!P4 IMAD R103, R103, R155, R22 ;  /* 0x0000009b6767c224 */ /* 0x000fe200078e0216 */
[----:B------:R-:W-:Y:S04]  /*2ea0*/  BSSY B1, `(.L_x_66) ;  /* 0x0000006000017945 */ /* 0x000fe80003800000 */
[----:B------:R0:W-:Y:S01]  /*2eb0*/  @!P4 STG.E.U8 desc[UR36][R8.64+0x19], R103 ;  /* 0x000019670800c986 */ /* 0x0001e2000c101124 */
[----:B------:R-:W-:Y:S05]  /*2ec0*/  @P3 BRA `(.L_x_67) ;  /* 0x00000000000c3947 */ /* 0x000fea0003800000 */
[----:B--2---:R-:W3:Y:S02]  /*2ed0*/  LDG.E.U8 R157, desc[UR36][R162.64+0x20] ;  /* 0x00002024a29d7981 */ /* 0x004ee4000c1e1100 */
[----:B---3--:R-:W-:-:S05]  /*2ee0*/  PRMT R89, R157, 0x8880, RZ ;  /* 0x000088809d597816 */ /* 0x008fca00000000ff */
[----:B------:R-:W-:-:S07]  /*2ef0*/  IMAD R22, R89, R156, RZ ;  /* 0x0000009c59167224 */ /* 0x000fce00078e02ff */
.L_x_67:
[----:B------:R-:W-:Y:S05]  /*2f00*/  BSYNC B1 ;  /* 0x0000000000017941 */ /* 0x000fea0003800000 */
.L_x_66:
[----:B---3--:R-:W-:Y:S01]  /*2f10*/  @!P3 IMAD R89, R104, R155, R22 ;  /* 0x0000009b6859b224 */ /* 0x008fe200078e0216 */
[----:B------:R-:W-:Y:S04]  /*2f20*/  BSSY B1, `(.L_x_68) ;  /* 0x0000006000017945 */ /* 0x000fe80003800000 */
[----:B------:R3:W-:Y:S01]  /*2f30*/  @!P3 STG.E.U8 desc[UR36][R160.64+0x20], R89 ;  /* 0x00002059a000b986 */ /* 0x0007e2000c101124 */
[----:B------:R-:W-:Y:S05]  /*2f40*/  @P5 BRA `(.L_x_69) ;  /* 0x00000000000c5947 */ /* 0x000fea0003800000 */
[----:B--2---:R-:W3:Y:S02]  /*2f50*/  LDG.E.U8 R157, desc[UR36][R162.64+0x21] ;  /* 0x00002124a29d7981 */ /* 0x004ee4000c1e1100 */
[----:B---3--:R-:W-:-:S05]  /*2f60*/  PRMT R89, R157, 0x8880, RZ ;  /* 0x000088809d597816 */ /* 0x008fca00000000ff */
[----:B------:R-:W-:-:S07]  /*2f70*/  IMAD R22, R89, R156, RZ ;  /* 0x0000009c59167224 */ /* 0x000fce00078e02ff */
.L_x_69:
[----:B------:R-:W-:Y:S05]  /*2f80*/  BSYNC B1 ;  /* 0x0000000000017941 */ /* 0x000fea0003800000 */
.L_x_68:
[----:B------:R-:W-:Y:S01]  /*2f90*/  @!P5 IMAD R105, R105, R155, R22 ;  /* 0x0000009b6969d224 */ /* 0x000fe200078e0216 */
[----:B------:R-:W-:Y:S04]  /*2fa0*/  BSSY B1, `(.L_x_70) ;  /* 0x0000006000017945 */ /* 0x000fe80003800000 */
[----:B------:R0:W-:Y:S01]  /*2fb0*/  @!P5 STG.E.U8 desc[UR36][R160.64+0x21], R105 ;  /* 0x00002169a000d986 */ /* 0x0001e2000c101124 */
[----:B------:R-:W-:Y:S05]  /*2fc0*/  @P2 BRA `(.L_x_71) ;  /* 0x00000000000c2947 */ /* 0x000fea0003800000 */
[----:B--2---:R-:W3:Y:S02]  /*2fd0*/  LDG.E.U8 R157, desc[UR36][R166.64+0x20] ;  /* 0x00002024a69d7981 */ /* 0x004ee4000c1e1100 */
[----:B---3--:R-:W-:-:S05]  /*2fe0*/  PRMT R89, R157, 0x8880, RZ ;  /* 0x000088809d597816 */ /* 0x008fca00000000ff */
[----:B------:R-:W-:-:S07]  /*2ff0*/  IMAD R22, R89, R156, RZ ;  /* 0x0000009c59167224 */ /* 0x000fce00078e02ff */
.L_x_71:
[----:B------:R-:W-:Y:S05]  /*3000*/  BSYNC B1 ;  /* 0x0000000000017941 */ /* 0x000fea0003800000 */
.L_x_70:
        /* <DEDUP_REMOVED lines=11> */
.L_x_73:
[----:B------:R-:W-:Y:S05]  /*30c0*/  BSYNC B1 ;  /* 0x0000000000017941 */ /* 0x000fea0003800000 */
.L_x_72:
[----:B------:R-:W-:Y:S01]  /*30d0*/  @!P4 IMAD R107, R107, R155, R22 ;  /* 0x0000009b6b6bc224 */ /* 0x000fe200078e0216 */
[----:B------:R-:W-:Y:S04]  /*30e0*/  BSSY B1, `(.L_x_74) ;  /* 0x0000006000017945 */ /* 0x000fe80003800000 */
[----:B------:R0:W-:Y:S01]  /*30f0*/  @!P4 STG.E.U8 desc[UR36][R8.64+0x21], R107 ;  /* 0x0000216b0800c986 */ /* 0x0001e2000c101124 */
[----:B------:R-:W-:Y:S05]  /*3100*/  @P3 BRA `(.L_x_75) ;  /* 0x00000000000c3947 */ /* 0x000fea0003800000 */
[----:B--2---:R-:W3:Y:S02]  /*3110*/  LDG.E.U8 R157, desc[UR36][R162.64+0x28] ;  /* 0x00002824a29d7981 */ /* 0x004ee4000c1e1100 */
[----:B---3--:R-:W-:-:S05]  /*3120*/  PRMT R89, R157, 0x8880, RZ ;  /* 0x000088809d597816 */ /* 0x008fca00000000ff */
[----:B------:R-:W-:-:S07]  /*3130*/  IMAD R22, R89, R156, RZ ;  /* 0x0000009c59167224 */ /* 0x000fce00078e02ff */
.L_x_75:
[----:B------:R-:W-:Y:S05]  /*3140*/  BSYNC B1 ;  /* 0x0000000000017941 */ /* 0x000fea0003800000 */
.L_x_74:
[----:B---3--:R-:W-:Y:S01]  /*3150*/  @!P3 IMAD R89, R108, R155, R22 ;  /* 0x0000009b6c59b224 */ /* 0x008fe200078e0216 */
[----:B------:R-:W-:Y:S04]  /*3160*/  BSSY B1, `(.L_x_76) ;  /* 0x0000006000017945 */ /* 0x000fe80003800000 */
[----:B------:R3:W-:Y:S01]  /*3170*/  @!P3 STG.E.U8 desc[UR36][R160.64+0x28], R89 ;  /* 0x00002859a000b986 */ /* 0x0007e2000c101124 */
[----:B------:R-:W-:Y:S05]  /*3180*/  @P5 BRA `(.L_x_77) ;  /* 0x00000000000c5947 */ /* 0x000fea0003800000 */
[----:B--2---:R-:W3:Y:S02]  /*3190*/  LDG.E.U8 R157, desc[UR36][R162.64+0x29] ;  /* 0x00002924a29d7981 */ /* 0x004ee4000c1e1100 */
[----:B---3--:R-:W-:-:S05]  /*31a0*/  PRMT R89, R157, 0x8880, RZ ;  /* 0x000088809d597816 */ /* 0x008fca00000000ff */
[----:B------:R-:W-:-:S07]  /*31b0*/  IMAD R22, R89, R156, RZ ;  /* 0x0000009c59167224 */ /* 0x000fce00078e02ff */
.L_x_77:
[----:B------:R-:W-:Y:S05]  /*31c0*/  BSYNC B1 ;  /* 0x0000000000017941 */ /* 0x000fea0003800000 */
.L_x_76:
[----:B------:R-:W-:Y:S01]  /*31d0*/  @!P5 IMAD R109, R109, R155, R22 ;  /* 0x0000009b6d6dd224 */ /* 0x000fe200078e0216 */
[----:B------:R-:W-:Y:S04]  /*31e0*/  BSSY B1, `(.L_x_78) ;  /* 0x0000006000017945 */ /* 0x000fe80003800000 */
[----:B------:R0:W-:Y:S01]  /*31f0*/  @!P5 STG.E.U8 desc[UR36][R160.64+0x29], R109 ;  /* 0x0000296da000d986 */ /* 0x0001e2000c101124 */
[----:B------:R-:W-:Y:S05]  /*3200*/  @P2 BRA `(.L_x_79) ;  /* 0x00000000000c2947 */ /* 0x000fea0003800000 */
[----:B--2---:R-:W3:Y:S02]  /*3210*/  LDG.E.U8 R157, desc[UR36][R166.64+0x28] ;  /* 0x00002824a69d7981 */ /* 0x004ee4000c1e1100 */
[----:B---3--:R-:W-:-:S05]  /*3220*/  PRMT R89, R157, 0x8880, RZ ;  /* 0x000088809d597816 */ /* 0x008fca00000000ff */
[----:B------:R-:W-:-:S07]  /*3230*/  IMAD R22, R89, R156, RZ ;  /* 0x0000009c59167224 */ /* 0x000fce00078e02ff */
.L_x_79:
[----:B------:R-:W-:Y:S05]  /*3240*/  BSYNC B1 ;  /* 0x0000000000017941 */ /* 0x000fea0003800000 */
.L_x_78:
        /* <DEDUP_REMOVED lines=11> */
.L_x_81:
[----:B------:R-:W-:Y:S05]  /*3300*/  BSYNC B1 ;  /* 0x0000000000017941 */ /* 0x000fea0003800000 */
.L_x_80:
[----:B------:R-:W-:Y:S01]  /*3310*/  @!P4 IMAD R111, R111, R155, R22 ;  /* 0x0000009b6f6fc224 */ /* 0x000fe200078e0216 */
[----:B------:R-:W-:Y:S04]  /*3320*/  BSSY B1, `(.L_x_82) ;  /* 0x0000006000017945 */ /* 0x000fe80003800000 */
[----:B------:R0:W-:Y:S01]  /*3330*/  @!P4 STG.E.U8 desc[UR36][R8.64+0x29], R111 ;  /* 0x0000296f0800c986 */ /* 0x0001e2000c101124 */
[----:B------:R-:W-:Y:S05]  /*3340*/  @P3 BRA `(.L_x_83) ;  /* 0x00000000000c3947 */ /* 0x000fea0003800000 */
[----:B--2---:R-:W3:Y:S02]  /*3350*/  LDG.E.U8 R157, desc[UR36][R162.64+0x30] ;  /* 0x00003024a29d7981 */ /* 0x004ee4000c1e1100 */
[----:B---3--:R-:W-:-:S05]  /*3360*/  PRMT R89, R157, 0x8880, RZ ;  /* 0x000088809d597816 */ /* 0x008fca00000000ff */
[----:B------:R-:W-:-:S07]  /*3370*/  IMAD R22, R89, R156, RZ ;  /* 0x0000009c59167224 */ /* 0x000fce00078e02ff */
.L_x_83:
[----:B------:R-:W-:Y:S05]  /*3380*/  BSYNC B1 ;  /* 0x0000000000017941 */ /* 0x000fea0003800000 */
.L_x_82:
[----:B---3--:R-:W-:Y:S01]  /*3390*/  @!P3 IMAD R89, R112, R155, R22 ;  /* 0x0000009b7059b224 */ /* 0x008fe200078e0216 */
[----:B------:R-:W-:Y:S04]  /*33a0*/  BSSY B1, `(.L_x_84) ;  /* 0x0000006000017945 */ /* 0x000fe80003800000 */
[----:B------:R3:W-:Y:S01]  /*33b0*/  @!P3 STG.E.U8 desc[UR36][R160.64+0x30], R89 ;  /* 0x00003059a000b986 */ /* 0x0007e2000c101124 */
[----:B------:R-:W-:Y:S05]  /*33c0*/  @P5 BRA `(.L_x_85) ;  /* 0x00000000000c5947 */ /* 0x000fea0003800000 */
[----:B--2---:R-:W3:Y:S02]  /*33d0*/  LDG.E.U8 R157, desc[UR36][R162.64+0x31] ;  /* 0x00003124a29d7981 */ /* 0x004ee4000c1e1100 */
[----:B---3--:R-:W-:-:S05]  /*33e0*/  PRMT R89, R157, 0x8880, RZ ;  /* 0x000088809d597816 */ /* 0x008fca00000000ff */
[----:B------:R-:W-:-:S07]  /*33f0*/  IMAD R22, R89, R156, RZ ;  /* 0x0000009c59167224 */ /* 0x000fce00078e02ff */
.L_x_85:
[----:B------:R-:W-:Y:S05]  /*3400*/  BSYNC B1 ;  /* 0x0000000000017941 */ /* 0x000fea0003800000 */
.L_x_84:
[----:B------:R-:W-:Y:S01]  /*3410*/  @!P5 IMAD R113, R113, R155, R22 ;  /* 0x0000009b7171d224 */ /* 0x000fe200078e0216 */
[----:B------:R-:W-:Y:S04]  /*3420*/  BSSY B1, `(.L_x_86) ;  /* 0x0000006000017945 */ /* 0x000fe80003800000 */
[----:B------:R0:W-:Y:S01]  /*3430*/  @!P5 STG.E.U8 desc[UR36][R160.64+0x31], R113 ;  /* 0x00003171a000d986 */ /* 0x0001e2000c101124 */
[----:B------:R-:W-:Y:S05]  /*3440*/  @P2 BRA `(.L_x_87) ;  /* 0x00000000000c2947 */ /* 0x000fea0003800000 */
[----:B--2---:R-:W3:Y:S02]  /*3450*/  LDG.E.U8 R157, desc[UR36][R166.64+0x30] ;  /* 0x00003024a69d7981 */ /* 0x004ee4000c1e1100 */
[----:B---3--:R-:W-:-:S05]  /*3460*/  PRMT R89, R157, 0x8880, RZ ;  /* 0x000088809d597816 */ /* 0x008fca00000000ff */
[----:B------:R-:W-:-:S07]  /*3470*/  IMAD R22, R89, R156, RZ ;  /* 0x0000009c59167224 */ /* 0x000fce00078e02ff */
.L_x_87:
[----:B------:R-:W-:Y:S05]  /*3480*/  BSYNC B1 ;  /* 0x0000000000017941 */ /* 0x000fea0003800000 */
.L_x_86:
        /* <DEDUP_REMOVED lines=11> */
.L_x_89:
[----:B------:R-:W-:Y:S05]  /*3540*/  BSYNC B1 ;  /* 0x0000000000017941 */ /* 0x000fea0003800000 */
.L_x_88:
[----:B------:R-:W-:Y:S01]  /*3550*/  @!P4 IMAD R115, R115, R155, R22 ;  /* 0x0000009b7373c224 */ /* 0x000fe200078e0216 */
[----:B------:R-:W-:Y:S04]  /*3560*/  BSSY B1, `(.L_x_90) ;  /* 0x0000006000017945 */ /* 0x000fe80003800000 */
[----:B------:R0:W-:Y:S01]  /*3570*/  @!P4 STG.E.U8 desc[UR36][R8.64+0x31], R115 ;  /* 0x000031730800c986 */ /* 0x0001e2000c101124 */
[----:B------:R-:W-:Y:S05]  /*3580*/  @P3 BRA `(.L_x_91) ;  /* 0x00000000000c3947 */ /* 0x000fea0003800000 */
[----:B--2---:R-:W3:Y:S02]  /*3590*/  LDG.E.U8 R157, desc[UR36][R162.64+0x38] ;  /* 0x00003824a29d7981 */ /* 0x004ee4000c1e1100 */
[----:B---3--:R-:W-:-:S05]  /*35a0*/  PRMT R89, R157, 0x8880, RZ ;  /* 0x000088809d597816 */ /* 0x008fca00000000ff */
[----:B------:R-:W-:-:S07]  /*35b0*/  IMAD R22, R89, R156, RZ ;  /* 0x0000009c59167224 */ /* 0x000fce00078e02ff */
.L_x_91:
[----:B------:R-:W-:Y:S05]  /*35c0*/  BSYNC B1 ;  /* 0x0000000000017941 */ /* 0x000fea0003800000 */
.L_x_90:
[----:B---3--:R-:W-:Y:S01]  /*35d0*/  @!P3 IMAD R89, R116, R155, R22 ;  /* 0x0000009b7459b224 */ /* 0x008fe200078e0216 */
[----:B------:R-:W-:Y:S04]  /*35e0*/  BSSY B1, `(.L_x_92) ;  /* 0x0000006000017945 */ /* 0x000fe80003800000 */
[----:B------:R3:W-:Y:S01]  /*35f0*/  @!P3 STG.E.U8 desc[UR36][R160.64+0x38], R89 ;  /* 0x00003859a000b986 */ /* 0x0007e2000c101124 */
[----:B------:R-:W-:Y:S05]  /*3600*/  @P5 BRA `(.L_x_93) ;  /* 0x00000000000c5947 */ /* 0x000fea0003800000 */
[----:B--2---:R-:W3:Y:S02]  /*3610*/  LDG.E.U8 R157, desc[UR36][R162.64+0x39] ;  /* 0x00003924a29d7981 */ /* 0x004ee4000c1e1100 */
[----:B---3--:R-:W-:-:S05]  /*3620*/  PRMT R89, R157, 0x8880, RZ ;  /* 0x000088809d597816 */ /* 0x008fca00000000ff */
[----:B------:R-:W-:-:S07]  /*3630*/  IMAD R22, R89, R156, RZ ;  /* 0x0000009c59167224 */ /* 0x000fce00078e02ff */
.L_x_93:
[----:B------:R-:W-:Y:S05]  /*3640*/  BSYNC B1 ;  /* 0x0000000000017941 */ /* 0x000fea0003800000 */
.L_x_92:
[----:B------:R-:W-:Y:S01]  /*3650*/  @!P5 IMAD R117, R117, R155, R22 ;  /* 0x0000009b7575d224 */ /* 0x000fe200078e0216 */
[----:B------:R-:W-:Y:S04]  /*3660*/  BSSY B1, `(.L_x_94) ;  /* 0x0000006000017945 */ /* 0x000fe80003800000 */
[----:B------:R0:W-:Y:S01]  /*3670*/  @!P5 STG.E.U8 desc[UR36][R160.64+0x39], R117 ;  /* 0x00003975a000d986 */ /* 0x0001e2000c101124 */
[----:B------:R-:W-:Y:S05]  /*3680*/  @P2 BRA `(.L_x_95) ;  /* 0x00000000000c2947 */ /* 0x000fea0003800000 */
[----:B--2---:R-:W3:Y:S02]  /*3690*/  LDG.E.U8 R157, desc[UR36][R166.64+0x38] ;  /* 0x00003824a69d7981 */ /* 0x004ee4000c1e1100 */
[----:B---3--:R-:W-:-:S05]  /*36a0*/  PRMT R89, R157, 0x8880, RZ ;  /* 0x000088809d597816 */ /* 0x008fca00000000ff */
[----:B------:R-:W-:-:S07]  /*36b0*/  IMAD R22, R89, R156, RZ ;  /* 0x0000009c59167224 */ /* 0x000fce00078e02ff */
.L_x_95:
[----:B------:R-:W-:Y:S05]  /*36c0*/  BSYNC B1 ;  /* 0x0000000000017941 */ /* 0x000fea0003800000 */
.L_x_94:
        /* <DEDUP_REMOVED lines=11> */
.L_x_97:
[----:B------:R-:W-:Y:S05]  /*3780*/  BSYNC B1 ;  /* 0x0000000000017941 */ /* 0x000fea0003800000 */
.L_x_96:
[----:B------:R-:W-:Y:S01]  /*3790*/  @!P4 IMAD R119, R119, R155, R22 ;  /* 0x0000009b7777c224 */ /* 0x000fe200078e0216 */
[----:B------:R-:W-:Y:S04]  /*37a0*/  BSSY B1, `(.L_x_98) ;  /* 0x0000006000017945 */ /* 0x000fe80003800000 */
[----:B------:R0:W-:Y:S01]  /*37b0*/  @!P4 STG.E.U8 desc[UR36][R8.64+0x39], R119 ;  /* 0x000039770800c986 */ /* 0x0001e2000c101124 */
[----:B------:R-:W-:Y:S05]  /*37c0*/  @P3 BRA `(.L_x_99) ;  /* 0x00000000000c3947 */ /* 0x000fea0003800000 */
[----:B--2---:R-:W3:Y:S02]  /*37d0*/  LDG.E.U8 R157, desc[UR36][R162.64+0x40] ;  /* 0x00004024a29d7981 */ /* 0x004ee4000c1e1100 */
[----:B---3--:R-:W-:-:S05]  /*37e0*/  PRMT R89, R157, 0x8880, RZ ;  /* 0x000088809d597816 */ /* 0x008fca00000000ff */
[----:B------:R-:W-:-:S07]  /*37f0*/  IMAD R22, R89, R156, RZ ;  /* 0x0000009c59167224 */ /* 0x000fce00078e02ff */
.L_x_99:
[----:B------:R-:W-:Y:S05]  /*3800*/  BSYNC B1 ;  /* 0x0000000000017941 */ /* 0x000fea0003800000 */
.L_x_98:
[----:B---3--:R-:W-:Y:S01]  /*3810*/  @!P3 IMAD R89, R120, R155, R22 ;  /* 0x0000009b7859b224 */ /* 0x008fe200078e0216 */
[----:B------:R-:W-:Y:S04]  /*3820*/  BSSY B1, `(.L_x_100) ;  /* 0x0000006000017945 */ /* 0x000fe80003800000 */
[----:B------:R3:W-:Y:S01]  /*3830*/  @!P3 STG.E.U8 desc[UR36][R160.64+0x40], R89 ;  /* 0x00004059a000b986 */ /* 0x0007e2000c101124 */
[----:B------:R-:W-:Y:S05]  /*3840*/  @P5 BRA `(.L_x_101) ;  /* 0x00000000000c5947 */ /* 0x000fea0003800000 */
[----:B--2---:R-:W3:Y:S02]  /*3850*/  LDG.E.U8 R157, desc[UR36][R162.64+0x41] ;  /* 0x00004124a29d7981 */ /* 0x004ee4000c1e1100 */
[----:B---3--:R-:W-:-:S05]  /*3860*/  PRMT R89, R157, 0x8880, RZ ;  /* 0x000088809d597816 */ /* 0x008fca00000000ff */
[----:B------:R-:W-:-:S07]  /*3870*/  IMAD R22, R89, R156, RZ ;  /* 0x0000009c59167224 */ /* 0x000fce00078e02ff */
.L_x_101:
[----:B------:R-:W-:Y:S05]  /*3880*/  BSYNC B1 ;  /* 0x0000000000017941 */ /* 0x000fea0003800000 */
.L_x_100:
[----:B------:R-:W-:Y:S01]  /*3890*/  @!P5 IMAD R121, R121, R155, R22 ;  /* 0x0000009b7979d224 */ /* 0x000fe200078e0216 */
[----:B------:R-:W-:Y:S04]  /*38a0*/  BSSY B1, `(.L_x_102) ;  /* 0x0000006000017945 */ /* 0x000fe80003800000 */
[----:B------:R0:W-:Y:S01]  /*38b0*/  @!P5 STG.E.U8 desc[UR36][R160.64+0x41], R121 ;  /* 0x00004179a000d986 */ /* 0x0001e2000c101124 */
[----:B------:R-:W-:Y:S05]  /*38c0*/  @P2 BRA `(.L_x_103) ;  /* 0x00000000000c2947 */ /* 0x000fea0003800000 */
[----:B--2---:R-:W3:Y:S02]  /*38d0*/  LDG.E.U8 R157, desc[UR36][R166.64+0x40] ;  /* 0x00004024a69d7981 */ /* 0x004ee4000c1e1100 */
[----:B---3--:R-:W-:-:S05]  /*38e0*/  PRMT R89, R157, 0x8880, RZ ;  /* 0x000088809d597816 */ /* 0x008fca00000000ff */
[----:B------:R-:W-:-:S07]  /*38f0*/  IMAD R22, R89, R156, RZ ;  /* 0x0000009c59167224 */ /* 0x000fce00078e02ff */
.L_x_103:
[----:B------:R-:W-:Y:S05]  /*3900*/  BSYNC B1 ;  /* 0x0000000000017941 */ /* 0x000fea0003800000 */
.L_x_102:
        /* <DEDUP_REMOVED lines=11> */
.L_x_105:
[----:B------:R-:W-:Y:S05]  /*39c0*/  BSYNC B1 ;  /* 0x0000000000017941 */ /* 0x000fea0003800000 */
.L_x_104:
[----:B------:R-:W-:Y:S01]  /*39d0*/  @!P4 IMAD R123, R123, R155, R22 ;  /* 0x0000009b7b7bc224 */ /* 0x000fe200078e0216 */
[----:B------:R-:W-:Y:S04]  /*39e0*/  BSSY B1, `(.L_x_106) ;  /* 0x0000006000017945 */ /* 0x000fe80003800000 */
[----:B------:R0:W-:Y:S01]  /*39f0*/  @!P4 STG.E.U8 desc[UR36][R8.64+0x41], R123 ;  /* 0x0000417b0800c986 */ /* 0x0001e2000c101124 */
[----:B------:R-:W-:Y:S05]  /*3a00*/  @P3 BRA `(.L_x_107) ;  /* 0x00000000000c3947 */ /* 0x000fea0003800000 */
[----:B--2---:R-:W3:Y:S02]  /*3a10*/  LDG.E.U8 R157, desc[UR36][R162.64+0x48] ;  /* 0x00004824a29d7981 */ /* 0x004ee4000c1e1100 */
[----:B---3--:R-:W-:-:S05]  /*3a20*/  PRMT R89, R157, 0x8880, RZ ;  /* 0x000088809d597816 */ /* 0x008fca00000000ff */
[----:B------:R-:W-:-:S07]  /*3a30*/  IMAD R22, R89, R156, RZ ;  /* 0x0000009c59167224 */ /* 0x000fce00078e02ff */
.L_x_107:
[----:B------:R-:W-:Y:S05]  /*3a40*/  BSYNC B1 ;  /* 0x0000000000017941 */ /* 0x000fea0003800000 */
.L_x_106:
[----:B---3--:R-:W-:Y:S01]  /*3a50*/  @!P3 IMAD R89, R124, R155, R22 ;  /* 0x0000009b7c59b224 */ /* 0x008fe200078e0216 */
[----:B------:R-:W-:Y:S04]  /*3a60*/  BSSY B1, `(.L_x_108) ;  /* 0x0000006000017945 */ /* 0x000fe80003800000 */
[----:B------:R3:W-:Y:S01]  /*3a70*/  @!P3 STG.E.U8 desc[UR36][R160.64+0x48], R89 ;  /* 0x00004859a000b986 */ /* 0x0007e2000c101124 */
[----:B------:R-:W-:Y:S05]  /*3a80*/  @P5 BRA `(.L_x_109) ;  /* 0x00000000000c5947 */ /* 0x000fea0003800000 */
[----:B--2---:R-:W3:Y:S02]  /*3a90*/  LDG.E.U8 R157, desc[UR36][R162.64+0x49] ;  /* 0x00004924a29d7981 */ /* 0x004ee4000c1e1100 */
[----:B---3--:R-:W-:-:S05]  /*3aa0*/  PRMT R89, R157, 0x8880, RZ ;  /* 0x000088809d597816 */ /* 0x008fca00000000ff */
[----:B------:R-:W-:-:S07]  /*3ab0*/  IMAD R22, R89, R156, RZ ;  /* 0x0000009c59167224 */ /* 0x000fce00078e02ff */
.L_x_109:
[----:B------:R-:W-:Y:S05]  /*3ac0*/  BSYNC B1 ;  /* 0x0000000000017941 */ /* 0x000fea0003800000 */
.L_x_108:
[----:B------:R-:W-:Y:S01]  /*3ad0*/  @!P5 IMAD R125, R125, R155, R22 ;  /* 0x0000009b7d7dd224 */ /* 0x000fe200078e0216 */
[----:B------:R-:W-:Y:S04]  /*3ae0*/  BSSY B1, `(.L_x_110) ;  /* 0x0000006000017945 */ /* 0x000fe80003800000 */
[----:B------:R0:W-:Y:S01]  /*3af0*/  @!P5 STG.E.U8 desc[UR36][R160.64+0x49], R125 ;  /* 0x0000497da000d986 */ /* 0x0001e2000c101124 */
[----:B------:R-:W-:Y:S05]  /*3b00*/  @P2 BRA `(.L_x_111) ;  /* 0x00000000000c2947 */ /* 0x000fea0003800000 */
[----:B--2---:R-:W3:Y:S02]  /*3b10*/  LDG.E.U8 R157, desc[UR36][R166.64+0x48] ;  /* 0x00004824a69d7981 */ /* 0x004ee4000c1e1100 */
[----:B---3--:R-:W-:-:S05]  /*3b20*/  PRMT R89, R157, 0x8880, RZ ;  /* 0x000088809d597816 */ /* 0x008fca00000000ff */
[----:B------:R-:W-:-:S07]  /*3b30*/  IMAD R22, R89, R156, RZ ;  /* 0x0000009c59167224 */ /* 0x000fce00078e02ff */
.L_x_111:
[----:B------:R-:W-:Y:S05]  /*3b40*/  BSYNC B1 ;  /* 0x0000000000017941 */ /* 0x000fea0003800000 */
.L_x_110:
        /* <DEDUP_REMOVED lines=11> */
.L_x_113:
[----:B------:R-:W-:Y:S05]  /*3c00*/  BSYNC B1 ;  /* 0x0000000000017941 */ /* 0x000fea0003800000 */
.L_x_112:
[----:B------:R-:W-:Y:S01]  /*3c10*/  @!P4 IMAD R127, R127, R155, R22 ;  /* 0x0000009b7f7fc224 */ /* 0x000fe200078e0216 */
[----:B------:R-:W-:Y:S04]  /*3c20*/  BSSY B1, `(.L_x_114) ;  /* 0x0000006000017945 */ /* 0x000fe80003800000 */
[----:B------:R0:W-:Y:S01]  /*3c30*/  @!P4 STG.E.U8 desc[UR36][R8.64+0x49], R127 ;  /* 0x0000497f0800c986 */ /* 0x0001e2000c101124 */
[----:B------:R-:W-:Y:S05]  /*3c40*/  @P3 BRA `(.L_x_115) ;  /* 0x00000000000c3947 */ /* 0x000fea0003800000 */
[----:B--2---:R-:W3:Y:S02]  /*3c50*/  LDG.E.U8 R157, desc[UR36][R162.64+0x50] ;  /* 0x00005024a29d7981 */ /* 0x004ee4000c1e1100 */
[----:B---3--:R-:W-:-:S05]  /*3c60*/  PRMT R89, R157, 0x8880, RZ ;  /* 0x000088809d597816 */ /* 0x008fca00000000ff */
[----:B------:R-:W-:-:S07]  /*3c70*/  IMAD R22, R89, R156, RZ ;  /* 0x0000009c59167224 */ /* 0x000fce00078e02ff */
.L_x_115:
[----:B------:R-:W-:Y:S05]  /*3c80*/  BSYNC B1 ;  /* 0x0000000000017941 */ /* 0x000fea0003800000 */
.L_x_114:
[----:B---3--:R-:W-:Y:S01]  /*3c90*/  @!P3 IMAD R89, R128, R155, R22 ;  /* 0x0000009b8059b224 */ /* 0x008fe200078e0216 */
[----:B------:R-:W-:Y:S04]  /*3ca0*/  BSSY B1, `(.L_x_116) ;  /* 0x0000006000017945 */ /* 0x000fe80003800000 */
[----:B------:R3:W-:Y:S01]  /*3cb0*/  @!P3 STG.E.U8 desc[UR36][R160.64+0x50], R89 ;  /* 0x00005059a000b986 */ /* 0x0007e2000c101124 */
[----:B------:R-:W-:Y:S05]  /*3cc0*/  @P5 BRA `(.L_x_117) ;  /* 0x00000000000c5947 */ /* 0x000fea0003800000 */
[----:B--2---:R-:W3:Y:S02]  /*3cd0*/  LDG.E.U8 R157, desc[UR36][R162.64+0x51] ;  /* 0x00005124a29d7981 */ /* 0x004ee4000c1e1100 */
[----:B---3--:R-:W-:-:S05]  /*3ce0*/  PRMT R89, R157, 0x8880, RZ ;  /* 0x000088809d597816 */ /* 0x008fca00000000ff */
[----:B------:R-:W-:-:S07]  /*3cf0*/  IMAD R22, R89, R156, RZ ;  /* 0x0000009c59167224 */ /* 0x000fce00078e02ff */
.L_x_117:
[----:B------:R-:W-:Y:S05]  /*3d00*/  BSYNC B1 ;  /* 0x0000000000017941 */ /* 0x000fea0003800000 */
.L_x_116:
[----:B------:R-:W-:Y:S01]  /*3d10*/  @!P5 IMAD R129, R129, R155, R22 ;  /* 0x0000009b8181d224 */ /* 0x000fe200078e0216 */
[----:B------:R-:W-:Y:S04]  /*3d20*/  BSSY B1, `(.L_x_118) ;  /* 0x0000006000017945 */ /* 0x000fe80003800000 */
[----:B------:R0:W-:Y:S01]  /*3d30*/  @!P5 STG.E.U8 desc[UR36][R160.64+0x51], R129 ;  /* 0x00005181a000d986 */ /* 0x0001e2000c101124 */
[----:B------:R-:W-:Y:S05]  /*3d40*/  @P2 BRA `(.L_x_119) ;  /* 0x00000000000c2947 */ /* 0x000fea0003800000 */
[----:B--2---:R-:W3:Y:S02]  /*3d50*/  LDG.E.U8 R157, desc[UR36][R166.64+0x50] ;  /* 0x00005024a69d7981 */ /* 0x004ee4000c1e1100 */
[----:B---3--:R-:W-:-:S05]  /*3d60*/  PRMT R89, R157, 0x8880, RZ ;  /* 0x000088809d597816 */ /* 0x008fca00000000ff */
[----:B------:R-:W-:-:S07]  /*3d70*/  IMAD R22, R89, R156, RZ ;  /* 0x0000009c59167224 */ /* 0x000fce00078e02ff */
.L_x_119:
[----:B------:R-:W-:Y:S05]  /*3d80*/  BSYNC B1 ;  /* 0x0000000000017941 */ /* 0x000fea0003800000 */
.L_x_118:
        /* <DEDUP_REMOVED lines=11> */
.L_x_121:
[----:B------:R-:W-:Y:S05]  /*3e40*/  BSYNC B1 ;  /* 0x0000000000017941 */ /* 0x000fea0003800000 */
.L_x_120:
[----:B------:R-:W-:Y:S01]  /*3e50*/  @!P4 IMAD R131, R131, R155, R22 ;  /* 0x0000009b8383c224 */ /* 0x000fe200078e0216 */
[----:B------:R-:W-:Y:S04]  /*3e60*/  BSSY B1, `(.L_x_122) ;  /* 0x0000006000017945 */ /* 0x000fe80003800000 */
[----:B------:R0:W-:Y:S01]  /*3e70*/  @!P4 STG.E.U8 desc[UR36][R8.64+0x51], R131 ;  /* 0x000051830800c986 */ /* 0x0001e2000c101124 */
[----:B------:R-:W-:Y:S05]  /*3e80*/  @P3 BRA `(.L_x_123) ;  /* 0x00000000000c3947 */ /* 0x000fea0003800000 */
[----:B--2---:R-:W3:Y:S02]  /*3e90*/  LDG.E.U8 R157, desc[UR36][R162.64+0x58] ;  /* 0x00005824a29d7981 */ /* 0x004ee4000c1e1100 */
[----:B---3--:R-:W-:-:S05]  /*3ea0*/  PRMT R89, R157, 0x8880, RZ ;  /* 0x000088809d597816 */ /* 0x008fca00000000ff */
[----:B------:R-:W-:-:S07]  /*3eb0*/  IMAD R22, R89, R156, RZ ;  /* 0x0000009c59167224 */ /* 0x000fce00078e02ff */
.L_x_123:
[----:B------:R-:W-:Y:S05]  /*3ec0*/  BSYNC B1 ;  /* 0x0000000000017941 */ /* 0x000fea0003800000 */
.L_x_122:
[----:B---3--:R-:W-:Y:S01]  /*3ed0*/  @!P3 IMAD R89, R132, R155, R22 ;  /* 0x0000009b8459b224 */ /* 0x008fe200078e0216 */
[----:B------:R-:W-:Y:S04]  /*3ee0*/  BSSY B1, `(.L_x_124) ;  /* 0x0000006000017945 */ /* 0x000fe80003800000 */
[----:B------:R3:W-:Y:S01]  /*3ef0*/  @!P3 STG.E.U8 desc[UR36][R160.64+0x58], R89 ;  /* 0x00005859a000b986 */ /* 0x0007e2000c101124 */
[----:B------:R-:W-:Y:S05]  /*3f00*/  @P5 BRA `(.L_x_125) ;  /* 0x00000000000c5947 */ /* 0x000fea0003800000 */
[----:B--2---:R-:W3:Y:S02]  /*3f10*/  LDG.E.U8 R157, desc[UR36][R162.64+0x59] ;  /* 0x00005924a29d7981 */ /* 0x004ee4000c1e1100 */
[----:B---3--:R-:W-:-:S05]  /*3f20*/  PRMT R89, R157, 0x8880, RZ ;  /* 0x000088809d597816 */ /* 0x008fca00000000ff */
[----:B------:R-:W-:-:S07]  /*3f30*/  IMAD R22, R89, R156, RZ ;  /* 0x0000009c59167224 */ /* 0x000fce00078e02ff */
.L_x_125:
[----:B------:R-:W-:Y:S05]  /*3f40*/  BSYNC B1 ;  /* 0x0000000000017941 */ /* 0x000fea0003800000 */
.L_x_124:
[----:B------:R-:W-:Y:S01]  /*3f50*/  @!P5 IMAD R133, R133, R155, R22 ;  /* 0x0000009b8585d224 */ /* 0x000fe200078e0216 */
[----:B------:R-:W-:Y:S04]  /*3f60*/  BSSY B1, `(.L_x_126) ;  /* 0x0000006000017945 */ /* 0x000fe80003800000 */
[----:B------:R0:W-:Y:S01]  /*3f70*/  @!P5 STG.E.U8 desc[UR36][R160.64+0x59], R133 ;  /* 0x00005985a000d986 */ /* 0x0001e2000c101124 */
[----:B------:R-:W-:Y:S05]  /*3f80*/  @P2 BRA `(.L_x_127) ;  /* 0x00000000000c2947 */ /* 0x000fea0003800000 */
[----:B--2---:R-:W3:Y:S02]  /*3f90*/  LDG.E.U8 R157, desc[UR36][R166.64+0x58] ;  /* 0x00005824a69d7981 */ /* 0x004ee4000c1e1100 */
[----:B---3--:R-:W-:-:S05]  /*3fa0*/  PRMT R89, R157, 0x8880, RZ ;  /* 0x000088809d597816 */ /* 0x008fca00000000ff */
[----:B------:R-:W-:-:S07]  /*3fb0*/  IMAD R22, R89, R156, RZ ;  /* 0x0000009c59167224 */ /* 0x000fce00078e02ff */
.L_x_127:
[----:B------:R-:W-:Y:S05]  /*3fc0*/  BSYNC B1 ;  /* 0x0000000000017941 */ /* 0x000fea0003800000 */
.L_x_126:
        /* <DEDUP_REMOVED lines=11> */
.L_x_129:
[----:B------:R-:W-:Y:S05]  /*4080*/  BSYNC B1 ;  /* 0x0000000000017941 */ /* 0x000fea0003800000 */
.L_x_128:
[----:B------:R-:W-:Y:S01]  /*4090*/  @!P4 IMAD R135, R135, R155, R22 ;  /* 0x0000009b8787c224 */ /* 0x000fe200078e0216 */
[----:B------:R-:W-:Y:S04]  /*40a0*/  BSSY B1, `(.L_x_130) ;  /* 0x0000006000017945 */ /* 0x000fe80003800000 */
[----:B------:R0:W-:Y:S01]  /*40b0*/  @!P4 STG.E.U8 desc[UR36][R8.64+0x59], R135 ;  /* 0x000059870800c986 */ /* 0x0001e2000c101124 */
[----:B------:R-:W-:Y:S05]  /*40c0*/  @P3 BRA `(.L_x_131) ;  /* 0x00000000000c3947 */ /* 0x000fea0003800000 */
[----:B--2---:R-:W3:Y:S02]  /*40d0*/  LDG.E.U8 R157, desc[UR36][R162.64+0x60] ;  /* 0x00006024a29d7981 */ /* 0x004ee4000c1e1100 */
[----:B---3--:R-:W-:-:S05]  /*40e0*/  PRMT R89, R157, 0x8880, RZ ;  /* 0x000088809d597816 */ /* 0x008fca00000000ff */
[----:B------:R-:W-:-:S07]  /*40f0*/  IMAD R22, R89, R156, RZ ;  /* 0x0000009c59167224 */ /* 0x000fce00078e02ff */
.L_x_131:
[----:B------:R-:W-:Y:S05]  /*4100*/  BSYNC B1 ;  /* 0x0000000000017941 */ /* 0x000fea0003800000 */
.L_x_130:
[----:B---3--:R-:W-:Y:S01]  /*4110*/  @!P3 IMAD R89, R136, R155, R22 ;  /* 0x0000009b8859b224 */ /* 0x008fe200078e0216 */
[----:B------:R-:W-:Y:S04]  /*4120*/  BSSY B1, `(.L_x_132) ;  /* 0x0000006000017945 */ /* 0x000fe80003800000 */
[----:B------:R3:W-:Y:S01]  /*4130*/  @!P3 STG.E.U8 desc[UR36][R160.64+0x60], R89 ;  /* 0x00006059a000b986 */ /* 0x0007e2000c101124 */
[----:B------:R-:W-:Y:S05]  /*4140*/  @P5 BRA `(.L_x_133) ;  /* 0x00000000000c5947 */ /* 0x000fea0003800000 */
[----:B--2---:R-:W3:Y:S02]  /*4150*/  LDG.E.U8 R157, desc[UR36][R162.64+0x61] ;  /* 0x00006124a29d7981 */ /* 0x004ee4000c1e1100 */
[----:B---3--:R-:W-:-:S05]  /*4160*/  PRMT R89, R157, 0x8880, RZ ;  /* 0x000088809d597816 */ /* 0x008fca00000000ff */
[----:B------:R-:W-:-:S07]  /*4170*/  IMAD R22, R89, R156, RZ ;  /* 0x0000009c59167224 */ /* 0x000fce00078e02ff */
.L_x_133:
[----:B------:R-:W-:Y:S05]  /*4180*/  BSYNC B1 ;  /* 0x0000000000017941 */ /* 0x000fea0003800000 */
.L_x_132:
[----:B------:R-:W-:Y:S01]  /*4190*/  @!P5 IMAD R137, R137, R155, R22 ;  /* 0x0000009b8989d224 */ /* 0x000fe200078e0216 */
[----:B------:R-:W-:Y:S04]  /*41a0*/  BSSY B1, `(.L_x_134) ;  /* 0x0000006000017945 */ /* 0x000fe80003800000 */
[----:B------:R0:W-:Y:S01]  /*41b0*/  @!P5 STG.E.U8 desc[UR36][R160.64+0x61], R137 ;  /* 0x00006189a000d986 */ /* 0x0001e2000c101124 */
[----:B------:R-:W-:Y:S05]  /*41c0*/  @P2 BRA `(.L_x_135) ;  /* 0x00000000000c2947 */ /* 0x000fea0003800000 */
[----:B--2---:R-:W3:Y:S02]  /*41d0*/  LDG.E.U8 R157, desc[UR36][R166.64+0x60] ;  /* 0x00006024a69d7981 */ /* 0x004ee4000c1e1100 */
[----:B---3--:R-:W-:-:S05]  /*41e0*/  PRMT R89, R157, 0x8880, RZ ;  /* 0x000088809d597816 */ /* 0x008fca00000000ff */
[----:B------:R-:W-:-:S07]  /*41f0*/  IMAD R22, R89, R156, RZ ;  /* 0x0000009c59167224 */ /* 0x000fce00078e02ff */
.L_x_135:
[----:B------:R-:W-:Y:S05]  /*4200*/  BSYNC B1 ;  /* 0x0000000000017941 */ /* 0x000fea0003800000 */
.L_x_134:
        /* <DEDUP_REMOVED lines=11> */
.L_x_137:
[----:B------:R-:W-:Y:S05]  /*42c0*/  BSYNC B1 ;  /* 0x0000000000017941 */ /* 0x000fea0003800000 */
.L_x_136:
[----:B------:R-:W-:Y:S01]  /*42d0*/  @!P4 IMAD R139, R139, R155, R22 ;  /* 0x0000009b8b8bc224 */ /* 0x000fe200078e0216 */
[----:B------:R-:W-:Y:S04]  /*42e0*/  BSSY B1, `(.L_x_138) ;  /* 0x0000006000017945 */ /* 0x000fe80003800000 */
[----:B------:R0:W-:Y:S01]  /*42f0*/  @!P4 STG.E.U8 desc[UR36][R8.64+0x61], R139 ;  /* 0x0000618b0800c986 */ /* 0x0001e2000c101124 */
[----:B------:R-:W-:Y:S05]  /*4300*/  @P3 BRA `(.L_x_139) ;  /* 0x00000000000c3947 */ /* 0x000fea0003800000 */
[----:B--2---:R-:W3:Y:S02]  /*4310*/  LDG.E.U8 R157, desc[UR36][R162.64+0x68] ;  /* 0x00006824a29d7981 */ /* 0x004ee4000c1e1100 */
[----:B---3--:R-:W-:-:S05]  /*4320*/  PRMT R89, R157, 0x8880, RZ ;  /* 0x000088809d597816 */ /* 0x008fca00000000ff */
[----:B------:R-:W-:-:S07]  /*4330*/  IMAD R22, R89, R156, RZ ;  /* 0x0000009c59167224 */ /* 0x000fce00078e02ff */
.L_x_139:
[----:B------:R-:W-:Y:S05]  /*4340*/  BSYNC B1 ;  /* 0x0000000000017941 */ /* 0x000fea0003800000 */
.L_x_138:
[----:B---3--:R-:W-:Y:S01]  /*4350*/  @!P3 IMAD R89, R140, R155, R22 ;  /* 0x0000009b8c59b224 */ /* 0x008fe200078e0216 */
[----:B------:R-:W-:Y:S04]  /*4360*/  BSSY B1, `(.L_x_140) ;  /* 0x0000006000017945 */ /* 0x000fe80003800000 */
[----:B------:R3:W-:Y:S01]  /*4370*/  @!P3 STG.E.U8 desc[UR36][R160.64+0x68], R89 ;  /* 0x00006859a000b986 */ /* 0x0007e2000c101124 */
[----:B------:R-:W-:Y:S05]  /*4380*/  @P5 BRA `(.L_x_141) ;  /* 0x00000000000c5947 */ /* 0x000fea0003800000 */
[----:B--2---:R-:W3:Y:S02]  /*4390*/  LDG.E.U8 R157, desc[UR36][R162.64+0x69] ;  /* 0x00006924a29d7981 */ /* 0x004ee4000c1e1100 */
[----:B---3--:R-:W-:-:S05]  /*43a0*/  PRMT R89, R157, 0x8880, RZ ;  /* 0x000088809d597816 */ /* 0x008fca00000000ff */
[----:B------:R-:W-:-:S07]  /*43b0*/  IMAD R22, R89, R156, RZ ;  /* 0x0000009c59167224 */ /* 0x000fce00078e02ff */
.L_x_141:
[----:B------:R-:W-:Y:S05]  /*43c0*/  BSYNC B1 ;  /* 0x0000000000017941 */ /* 0x000fea0003800000 */
.L_x_140:
[----:B------:R-:W-:Y:S01]  /*43d0*/  @!P5 IMAD R141, R141, R155, R22 ;  /* 0x0000009b8d8dd224 */ /* 0x000fe200078e0216 */
[----:B------:R-:W-:Y:S04]  /*43e0*/  BSSY B1, `(.L_x_142) ;  /* 0x0000006000017945 */ /* 0x000fe80003800000 */
[----:B------:R0:W-:Y:S01]  /*43f0*/  @!P5 STG.E.U8 desc[UR36][R160.64+0x69], R141 ;  /* 0x0000698da000d986 */ /* 0x0001e2000c101124 */
[----:B------:R-:W-:Y:S05]  /*4400*/  @P2 BRA `(.L_x_143) ;  /* 0x00000000000c2947 */ /* 0x000fea0003800000 */
[----:B--2---:R-:W3:Y:S02]  /*4410*/  LDG.E.U8 R157, desc[UR36][R166.64+0x68] ;  /* 0x00006824a69d7981 */ /* 0x004ee4000c1e1100 */
[----:B---3--:R-:W-:-:S05]  /*4420*/  PRMT R89, R157, 0x8880, RZ ;  /* 0x000088809d597816 */ /* 0x008fca00000000ff */
[----:B------:R-:W-:-:S07]  /*4430*/  IMAD R22, R89, R156, RZ ;  /* 0x0000009c59167224 */ /* 0x000fce00078e02ff */
.L_x_143:
[----:B------:R-:W-:Y:S05]  /*4440*/  BSYNC B1 ;  /* 0x0000000000017941 */ /* 0x000fea0003800000 */
.L_x_142:
        /* <DEDUP_REMOVED lines=11> */
.L_x_145:
[----:B------:R-:W-:Y:S05]  /*4500*/  BSYNC B1 ;  /* 0x0000000000017941 */ /* 0x000fea0003800000 */
.L_x_144:
[----:B------:R-:W-:Y:S01]  /*4510*/  @!P4 IMAD R143, R143, R155, R22 ;  /* 0x0000009b8f8fc224 */ /* 0x000fe200078e0216 */
[----:B------:R-:W-:Y:S04]  /*4520*/  BSSY B1, `(.L_x_146) ;  /* 0x0000006000017945 */ /* 0x000fe80003800000 */
[----:B------:R0:W-:Y:S01]  /*4530*/  @!P4 STG.E.U8 desc[UR36][R8.64+0x69], R143 ;  /* 0x0000698f0800c986 */ /* 0x0001e2000c101124 */
[----:B------:R-:W-:Y:S05]  /*4540*/  @P3 BRA `(.L_x_147) ;  /* 0x00000000000c3947 */ /* 0x000fea0003800000 */
[----:B--2---:R-:W3:Y:S02]  /*4550*/  LDG.E.U8 R157, desc[UR36][R162.64+0x70] ;  /* 0x00007024a29d7981 */ /* 0x004ee4000c1e1100 */
[----:B---3--:R-:W-:-:S05]  /*4560*/  PRMT R89, R157, 0x8880, RZ ;  /* 0x000088809d597816 */ /* 0x008fca00000000ff */
[----:B------:R-:W-:-:S07]  /*4570*/  IMAD R22, R89, R156, RZ ;  /* 0x0000009c59167224 */ /* 0x000fce00078e02ff */
.L_x_147:
[----:B------:R-:W-:Y:S05]  /*4580*/  BSYNC B1 ;  /* 0x0000000000017941 */ /* 0x000fea0003800000 */
.L_x_146:
[----:B---3--:R-:W-:Y:S01]  /*4590*/  @!P3 IMAD R89, R144, R155, R22 ;  /* 0x0000009b9059b224 */ /* 0x008fe200078e0216 */
[----:B------:R-:W-:Y:S04]  /*45a0*/  BSSY B1, `(.L_x_148) ;  /* 0x0000006000017945 */ /* 0x000fe80003800000 */
[----:B------:R3:W-:Y:S01]  /*45b0*/  @!P3 STG.E.U8 desc[UR36][R160.64+0x70], R89 ;  /* 0x00007059a000b986 */ /* 0x0007e2000c101124 */
[----:B------:R-:W-:Y:S05]  /*45c0*/  @P5 BRA `(.L_x_149) ;  /* 0x00000000000c5947 */ /* 0x000fea0003800000 */
[----:B--2---:R-:W3:Y:S02]  /*45d0*/  LDG.E.U8 R157, desc[UR36][R162.64+0x71] ;  /* 0x00007124a29d7981 */ /* 0x004ee4000c1e1100 */
[----:B---3--:R-:W-:-:S05]  /*45e0*/  PRMT R89, R157, 0x8880, RZ ;  /* 0x000088809d597816 */ /* 0x008fca00000000ff */
[----:B------:R-:W-:-:S07]  /*45f0*/  IMAD R22, R89, R156, RZ ;  /* 0x0000009c59167224 */ /* 0x000fce00078e02ff */
.L_x_149:
[----:B------:R-:W-:Y:S05]  /*4600*/  BSYNC B1 ;  /* 0x0000000000017941 */ /* 0x000fea0003800000 */
.L_x_148:
[----:B------:R-:W-:Y:S01]  /*4610*/  @!P5 IMAD R145, R145, R155, R22 ;  /* 0x0000009b9191d224 */ /* 0x000fe200078e0216 */
[----:B------:R-:W-:Y:S04]  /*4620*/  BSSY B1, `(.L_x_150) ;  /* 0x0000006000017945 */ /* 0x000fe80003800000 */
[----:B------:R0:W-:Y:S01]  /*4630*/  @!P5 STG.E.U8 desc[UR36][R160.64+0x71], R145 ;  /* 0x00007191a000d986 */ /* 0x0001e2000c101124 */
[----:B------:R-:W-:Y:S05]  /*4640*/  @P2 BRA `(.L_x_151) ;  /* 0x00000000000c2947 */ /* 0x000fea0003800000 */
[----:B--2---:R-:W3:Y:S02]  /*4650*/  LDG.E.U8 R157, desc[UR36][R166.64+0x70] ;  /* 0x00007024a69d7981 */ /* 0x004ee4000c1e1100 */
[----:B---3--:R-:W-:-:S05]  /*4660*/  PRMT R89, R157, 0x8880, RZ ;  /* 0x000088809d597816 */ /* 0x008fca00000000ff */
[----:B------:R-:W-:-:S07]  /*4670*/  IMAD R22, R89, R156, RZ ;  /* 0x0000009c59167224 */ /* 0x000fce00078e02ff */
.L_x_151:
[----:B------:R-:W-:Y:S05]  /*4680*/  BSYNC B1 ;  /* 0x0000000000017941 */ /* 0x000fea0003800000 */
.L_x_150:
[C---:B------:R-:W-:Y:S01]  /*4690*/  ISETP.LT.OR P4, PT, R3.reuse, 0x72, !P1 ;  /* 0x000000720300780c */ /* 0x040fe20004f81670 */
[----:B---3--:R-:W-:Y:S01]  /*46a0*/  @!P2 IMAD R89, R146, R155, R22 ;  /* 0x0000009b9259a224 */ /* 0x008fe200078e0216 */
[----:B------:R-:W-:Y:S01]  /*46b0*/  BSSY B1, `(.L_x_152) ;  /* 0x000000b000017945 */ /* 0x000fe20003800000 */
[----:B------:R-:W-:Y:S02]  /*46c0*/  ISETP.LT.OR P3, PT, R3, 0x79, !P0 ;  /* 0x000000790300780c */ /* 0x000fe40004761670 */
[----:B------:R-:W-:Y:S01]  /*46d0*/  IADD3 R153, P5, R153, 0x80, RZ ;  /* 0x0000008099997810 */ /* 0x000fe20007fbe0ff */
[----:B------:R3:W-:Y:S01]  /*46e0*/  @!P2 STG.E.U8 desc[UR36][R8.64+0x70], R89 ;  /* 0x000070590800a986 */ /* 0x0007e2000c101124 */
[C---:B------:R-:W-:Y:S02]  /*46f0*/  ISETP.LT.OR P2, PT, R3.reuse, 0x79, !P1 ;  /* 0x000000790300780c */ /* 0x040fe40004f41670 */
[C---:B------:R-:W-:Y:S02]  /*4700*/  ISETP.LT.OR P0, PT, R3.reuse, 0x7a, !P0 ;  /* 0x0000007a0300780c */ /* 0x040fe40004701670 */
[----:B------:R-:W-:-:S02]  /*4710*/  ISETP.LT.OR P1, PT, R3, 0x7a, !P1 ;  /* 0x0000007a0300780c */ /* 0x000fc40004f21670 */
[----:B------:R-:W-:Y:S11]  /*4720*/  @P4 BRA `(.L_x_153) ;  /* 0x00000000000c4947 */ /* 0x000ff60003800000 */
[----:B--2---:R-:W3:Y:S02]  /*4730*/  LDG.E.U8 R157, desc[UR36][R166.64+0x71] ;  /* 0x00007124a69d7981 */ /* 0x004ee4000c1e1100 */
[----:B---3--:R-:W-:-:S05]  /*4740*/  PRMT R89, R157, 0x8880, RZ ;  /* 0x000088809d597816 */ /* 0x008fca00000000ff */
[----:B------:R-:W-:-:S07]  /*4750*/  IMAD R22, R89, R156, RZ ;  /* 0x0000009c59167224 */ /* 0x000fce00078e02ff */
.L_x_153:
[----:B------:R-:W-:Y:S05]  /*4760*/  BSYNC B1 ;  /* 0x0000000000017941 */ /* 0x000fea0003800000 */
.L_x_152:
[----:B------:R-:W-:Y:S01]  /*4770*/  @!P4 IMAD R147, R147, R155, R22 ;  /* 0x0000009b9393c224 */ /* 0x000fe200078e0216 */
[----:B------:R-:W-:Y:S04]  /*4780*/  BSSY B1, `(.L_x_154) ;  /* 0x0000006000017945 */ /* 0x000fe80003800000 */
[----:B------:R0:W-:Y:S01]  /*4790*/  @!P4 STG.E.U8 desc[UR36][R8.64+0x71], R147 ;  /* 0x000071930800c986 */ /* 0x0001e2000c101124 */
[----:B------:R-:W-:Y:S05]  /*47a0*/  @P3 BRA `(.L_x_155) ;  /* 0x00000000000c3947 */ /* 0x000fea0003800000 */
[----:B--2---:R-:W3:Y:S02]  /*47b0*/  LDG.E.U8 R157, desc[UR36][R162.64+0x78] ;  /* 0x00007824a29d7981 */ /* 0x004ee4000c1e1100 */
[----:B---3--:R-:W-:-:S05]  /*47c0*/  PRMT R89, R157, 0x8880, RZ ;  /* 0x000088809d597816 */ /* 0x008fca00000000ff */
[----:B------:R-:W-:-:S07]  /*47d0*/  IMAD R22, R89, R156, RZ ;  /* 0x0000009c59167224 */ /* 0x000fce00078e02ff */
.L_x_155:
[----:B------:R-:W-:Y:S05]  /*47e0*/  BSYNC B1 ;  /* 0x0000000000017941 */ /* 0x000fea0003800000 */
.L_x_154:
[----:B---3--:R-:W-:Y:S01]  /*47f0*/  @!P3 IMAD R89, R148, R155, R22 ;  /* 0x0000009b9459b224 */ /* 0x008fe200078e0216 */
[----:B------:R-:W-:Y:S01]  /*4800*/  BSSY B1, `(.L_x_156) ;  /* 0x0000007000017945 */ /* 0x000fe20003800000 */
[----:B----4-:R-:W-:-:S03]  /*4810*/  IMAD.X R91, RZ, RZ, R5, P5 ;  /* 0x000000ffff5b7224 */ /* 0x010fc600028e0605 */
[----:B------:R3:W-:Y:S01]  /*4820*/  @!P3 STG.E.U8 desc[UR36][R160.64+0x78], R89 ;  /* 0x00007859a000b986 */ /* 0x0007e2000c101124 */
[----:B------:R-:W-:Y:S05]  /*4830*/  @P0 BRA `(.L_x_157) ;  /* 0x00000000000c0947 */ /* 0x000fea0003800000 */
[----:B--2---:R-:W2:Y:S02]  /*4840*/  LDG.E.U8 R157, desc[UR36][R162.64+0x79] ;  /* 0x00007924a29d7981 */ /* 0x004ea4000c1e1100 */
[----:B--2---:R-:W-:-:S05]  /*4850*/  PRMT R5, R157, 0x8880, RZ ;  /* 0x000088809d057816 */ /* 0x004fca00000000ff */
[----:B------:R-:W-:-:S07]  /*4860*/  IMAD R22, R5, R156, RZ ;  /* 0x0000009c05167224 */ /* 0x000fce00078e02ff */
.L_x_157:
[----:B------:R-:W-:Y:S05]  /*4870*/  BSYNC B1 ;  /* 0x0000000000017941 */ /* 0x000fea0003800000 */
.L_x_156:
[----:B------:R-:W-:Y:S01]  /*4880*/  @!P0 IMAD R149, R149, R155, R22 ;  /* 0x0000009b95958224 */ /* 0x000fe200078e0216 */
[----:B------:R-:W-:Y:S01]  /*4890*/  BSSY B1, `(.L_x_158) ;  /* 0x0000007000017945 */ /* 0x000fe20003800000 */
[----:B------:R-:W-:-:S03]  /*48a0*/  IMAD R4, R91, R158, RZ ;  /* 0x0000009e5b047224 */ /* 0x000fc600078e02ff */
[----:B------:R4:W-:Y:S01]  /*48b0*/  @!P0 STG.E.U8 desc[UR36][R160.64+0x79], R149 ;  /* 0x00007995a0008986 */ /* 0x0009e2000c101124 */
[----:B------:R-:W-:Y:S05]  /*48c0*/  @P2 BRA `(.L_x_159) ;  /* 0x00000000000c2947 */ /* 0x000fea0003800000 */
[----:B--2---:R-:W2:Y:S02]  /*48d0*/  LDG.E.U8 R157, desc[UR36][R166.64+0x78] ;  /* 0x00007824a69d7981 */ /* 0x004ea4000c1e1100 */
[----:B--2---:R-:W-:-:S05]  /*48e0*/  PRMT R5, R157, 0x8880, RZ ;  /* 0x000088809d057816 */ /* 0x004fca00000000ff */
[----:B------:R-:W-:-:S07]  /*48f0*/  IMAD R22, R5, R156, RZ ;  /* 0x0000009c05167224 */ /* 0x000fce00078e02ff */
.L_x_159:
[----:B------:R-:W-:Y:S05]  /*4900*/  BSYNC B1 ;  /* 0x0000000000017941 */ /* 0x000fea0003800000 */
.L_x_158:
[----:B------:R-:W-:Y:S01]  /*4910*/  @!P2 IMAD R5, R150, R155, R22 ;  /* 0x0000009b9605a224 */ /* 0x000fe200078e0216 */
[----:B------:R-:W-:Y:S01]  /*4920*/  BSSY B1, `(.L_x_160) ;  /* 0x0000009000017945 */ /* 0x000fe20003800000 */
[C---:B---3--:R-:W-:Y:S02]  /*4930*/  IMAD R89, R153.reuse, R159, R4 ;  /* 0x0000009f99597224 */ /* 0x048fe400078e0204 */
[CC--:B------:R-:W-:Y:S01]  /*4940*/  IMAD.WIDE.U32 R164, R153.reuse, R158.reuse, R164 ;  /* 0x0000009e99a47225 */ /* 0x0c0fe200078e00a4 */
[----:B------:R3:W-:Y:S03]  /*4950*/  @!P2 STG.E.U8 desc[UR36][R8.64+0x78], R5 ;  /* 0x000078050800a986 */ /* 0x0007e6000c101124 */
[----:B------:R-:W-:Y:S01]  /*4960*/  IMAD.WIDE.U32 R158, R153, R158, R20 ;  /* 0x0000009e999e7225 */ /* 0x000fe200078e0014 */
[----:B------:R-:W-:Y:S06]  /*4970*/  @P1 BRA `(.L_x_161) ;  /* 0x00000000000c1947 */ /* 0x000fec0003800000 */
[----:B--2---:R-:W3:Y:S02]  /*4980*/  LDG.E.U8 R157, desc[UR36][R166.64+0x79] ;  /* 0x00007924a69d7981 */ /* 0x004ee4000c1e1100 */
[----:B---3--:R-:W-:-:S05]  /*4990*/  PRMT R5, R157, 0x8880, RZ ;  /* 0x000088809d057816 */ /* 0x008fca00000000ff */
[----:B------:R-:W-:-:S07]  /*49a0*/  IMAD R22, R5, R156, RZ ;  /* 0x0000009c05167224 */ /* 0x000fce00078e02ff */
.L_x_161:
[----:B------:R-:W-:Y:S05]  /*49b0*/  BSYNC B1 ;  /* 0x0000000000017941 */ /* 0x000fea0003800000 */
.L_x_160:
[----:B------:R-:W-:Y:S01]  /*49c0*/  @!P1 IMAD R151, R151, R155, R22 ;  /* 0x0000009b97979224 */ /* 0x000fe200078e0216 */
[----:B------:R-:W-:Y:S01]  /*49d0*/  ISETP.GE.AND P2, PT, R0, 0x81, PT ;  /* 0x000000810000780c */ /* 0x000fe20003f46270 */
[----:B------:R-:W-:Y:S01]  /*49e0*/  BSSY B1, `(.L_x_162) ;  /* 0x000000c000017945 */ /* 0x000fe20003800000 */
[----:B------:R-:W-:Y:S02]  /*49f0*/  IADD3 R4, P5, R158, R12, RZ ;  /* 0x0000000c9e047210 */ /* 0x000fe40007fbe0ff */
[----:B------:R0:W-:Y:S01]  /*4a00*/  @!P1 STG.E.U8 desc[UR36][R8.64+0x79], R151 ;  /* 0x0000799708009986 */ /* 0x0001e2000c101124 */
[----:B------:R-:W-:Y:S02]  /*4a10*/  ISETP.LT.OR P1, PT, R3, 0x1, !P2 ;  /* 0x000000010300780c */ /* 0x000fe40005721670 */
[----:B---3--:R-:W-:Y:S02]  /*4a20*/  IADD3.X R5, R13, R159, R89, P5, !PT ;  /* 0x0000009f0d057210 */ /* 0x008fe40002ffe459 */
[----:B------:R-:W-:-:S02]  /*4a30*/  ISETP.GE.AND P0, PT, R0, 0x89, PT ;  /* 0x000000890000780c */ /* 0x000fc40003f06270 */
[----:B------:R-:W-:Y:S02]  /*4a40*/  IADD3 R12, P4, P3, R14, R12, R164 ;  /* 0x0000000c0e0c7210 */ /* 0x000fe40007b9e0a4 */
[----:B------:R-:W-:-:S05]  /*4a50*/  ISETP.LT.OR P5, PT, R3, 0x2, !P2 ;  /* 0x000000020300780c */ /* 0x000fca00057a1670 */
[----:B0-----:R-:W-:Y:S08]  /*4a60*/  @P1 BRA `(.L_x_163) ;  /* 0x00000000000c1947 */ /* 0x001ff00003800000 */
[----:B--2---:R-:W2:Y:S02]  /*4a70*/  LDG.E.U8 R157, desc[UR36][R4.64] ;  /* 0x00000024049d7981 */ /* 0x004ea4000c1e1100 */
[----:B--2---:R-:W-:-:S05]  /*4a80*/  PRMT R9, R157, 0x8880, RZ ;  /* 0x000088809d097816 */ /* 0x004fca00000000ff */
[----:B------:R-:W-:-:S07]  /*4a90*/  IMAD R22, R9, R156, RZ ;  /* 0x0000009c09167224 */ /* 0x000fce00078e02ff */
.L_x_163:
[----:B------:R-:W-:Y:S05]  /*4aa0*/  BSYNC B1 ;  /* 0x0000000000017941 */ /* 0x000fea0003800000 */
.L_x_162:
[----:B------:R-:W-:Y:S01]  /*4ab0*/  @!P1 IMAD R9, R24, R155, R22 ;  /* 0x0000009b18099224 */ /* 0x000fe200078e0216 */
[----:B------:R-:W-:Y:S01]  /*4ac0*/  BSSY B1, `(.L_x_164) ;  /* 0x0000007000017945 */ /* 0x000fe20003800000 */
[----:B------:R-:W-:-:S03]  /*4ad0*/  IMAD.IADD R164, R89, 0x1, R165 ;  /* 0x0000000159a47824 */ /* 0x000fc600078e02a5 */
[----:B------:R0:W-:Y:S01]  /*4ae0*/  @!P1 STG.E.U8 desc[UR36][R6.64], R9 ;  /* 0x0000000906009986 */ /* 0x0001e2000c101124 */
[----:B------:R-:W-:Y:S05]  /*4af0*/  @P5 BRA `(.L_x_165) ;  /* 0x00000000000c5947 */ /* 0x000fea0003800000 */
[----:B--2---:R-:W0:Y:S02]  /*4b00*/  LDG.E.U8 R157, desc[UR36][R4.64+0x1] ;  /* 0x00000124049d7981 */ /* 0x004e24000c1e1100 */
[----:B0-----:R-:W-:-:S05]  /*4b10*/  PRMT R9, R157, 0x8880, RZ ;  /* 0x000088809d097816 */ /* 0x001fca00000000ff */
[----:B------:R-:W-:-:S07]  /*4b20*/  IMAD R22, R9, R156, RZ ;  /* 0x0000009c09167224 */ /* 0x000fce00078e02ff */
.L_x_165:
[----:B------:R-:W-:Y:S05]  /*4b30*/  BSYNC B1 ;  /* 0x0000000000017941 */ /* 0x000fea0003800000 */
.L_x_164:
[----:B------:R-:W-:Y:S01]  /*4b40*/  ISETP.LT.OR P1, PT, R3, 0x1, !P0 ;  /* 0x000000010300780c */ /* 0x000fe20004721670 */
[----:B------:R-:W-:Y:S01]  /*4b50*/  @!P5 IMAD R25, R25, R155, R22 ;  /* 0x0000009b1919d224 */ /* 0x000fe200078e0216 */
[----:B------:R-:W-:Y:S01]  /*4b60*/  BSSY B1, `(.L_x_166) ;  /* 0x000000a000017945 */ /* 0x000fe20003800000 */
[----:B------:R-:W-:Y:S02]  /*4b70*/  IADD3.X R13, R21, R13, R164, P4, P3 ;  /* 0x0000000d150d7210 */ /* 0x000fe400027e64a4 */
[C---:B------:R-:W-:Y:S01]  /*4b80*/  ISETP.LT.OR P4, PT, R3.reuse, 0x2, !P0 ;  /* 0x000000020300780c */ /* 0x040fe20004781670 */
[----:B------:R3:W-:Y:S01]  /*4b90*/  @!P5 STG.E.U8 desc[UR36][R6.64+0x1], R25 ;  /* 0x000001190600d986 */ /* 0x0007e2000c101124 */
[C---:B------:R-:W-:Y:S02]  /*4ba0*/  ISETP.LT.OR P5, PT, R3.reuse, 0x9, !P2 ;  /* 0x000000090300780c */ /* 0x040fe400057a1670 */
[----:B------:R-:W-:-:S04]  /*4bb0*/  ISETP.LT.OR P3, PT, R3, 0xa, !P2 ;  /* 0x0000000a0300780c */ /* 0x000fc80005761670 */
[----:B------:R-:W-:Y:S09]  /*4bc0*/  @P1 BRA `(.L_x_167) ;  /* 0x00000000000c1947 */ /* 0x000ff20003800000 */
[----:B--2---:R-:W0:Y:S02]  /*4bd0*/  LDG.E.U8 R157, desc[UR36][R12.64] ;  /* 0x000000240c9d7981 */ /* 0x004e24000c1e1100 */
[----:B0-----:R-:W-:-:S05]  /*4be0*/  PRMT R9, R157, 0x8880, RZ ;  /* 0x000088809d097816 */ /* 0x001fca00000000ff */
[----:B------:R-:W-:-:S07]  /*4bf0*/  IMAD R22, R9, R156, RZ ;  /* 0x0000009c09167224 */ /* 0x000fce00078e02ff */
.L_x_167:
[----:B------:R-:W-:Y:S05]  /*4c00*/  BSYNC B1 ;  /* 0x0000000000017941 */ /* 0x000fea0003800000 */
.L_x_166:
[----:B0-----:R-:W-:Y:S01]  /*4c10*/  @!P1 IMAD R9, R26, R155, R22 ;  /* 0x0000009b1a099224 */ /* 0x001fe200078e0216 */
[----:B------:R-:W-:Y:S04]  /*4c20*/  BSSY B1, `(.L_x_168) ;  /* 0x0000006000017945 */ /* 0x000fe80003800000 */
[----:B------:R0:W-:Y:S01]  /*4c30*/  @!P1 STG.E.U8 desc[UR36][R10.64], R9 ;  /* 0x000000090a009986 */ /* 0x0001e2000c101124 */
[----:B------:R-:W-:Y:S05]  /*4c40*/  @P4 BRA `(.L_x_169) ;  /* 0x00000000000c4947 */ /* 0x000fea0003800000 */
[----:B--2---:R-:W0:Y:S02]  /*4c50*/  LDG.E.U8 R157, desc[UR36][R12.64+0x1] ;  /* 0x000001240c9d7981 */ /* 0x004e24000c1e1100 */
[----:B0-----:R-:W-:-:S05]  /*4c60*/  PRMT R9, R157, 0x8880, RZ ;  /* 0x000088809d097816 */ /* 0x001fca00000000ff */
[----:B------:R-:W-:-:S07]  /*4c70*/  IMAD R22, R9, R156, RZ ;  /* 0x0000009c09167224 */ /* 0x000fce00078e02ff */
.L_x_169:
[----:B------:R-:W-:Y:S05]  /*4c80*/  BSYNC B1 ;  /* 0x0000000000017941 */ /* 0x000fea0003800000 */
.L_x_168:
[----:B------:R-:W-:Y:S01]  /*4c90*/  @!P4 IMAD R27, R27, R155, R22 ;  /* 0x0000009b1b1bc224 */ /* 0x000fe200078e0216 */
[----:B------:R-:W-:Y:S04]  /*4ca0*/  BSSY B1, `(.L_x_170) ;  /* 0x0000006000017945 */ /* 0x000fe80003800000 */
[----:B------:R0:W-:Y:S01]  /*4cb0*/  @!P4 STG.E.U8 desc[UR36][R10.64+0x1], R27 ;  /* 0x0000011b0a00c986 */ /* 0x0001e2000c101124 */
[----:B------:R-:W-:Y:S05]  /*4cc0*/  @P5 BRA `(.L_x_171) ;  /* 0x00000000000c5947 */ /* 0x000fea0003800000 */
[----:B--2---:R-:W0:Y:S02]  /*4cd0*/  LDG.E.U8 R157, desc[UR36][R4.64+0x8] ;  /* 0x00000824049d7981 */ /* 0x004e24000c1e1100 */
[----:B0-----:R-:W-:-:S05]  /*4ce0*/  PRMT R9, R157, 0x8880, RZ ;  /* 0x000088809d097816 */ /* 0x001fca00000000ff */
[----:B------:R-:W-:-:S07]  /*4cf0*/  IMAD R22, R9, R156, RZ ;  /* 0x0000009c09167224 */ /* 0x000fce00078e02ff */
.L_x_171:
[----:B------:R-:W-:Y:S05]  /*4d00*/  BSYNC B1 ;  /* 0x0000000000017941 */ /* 0x000fea0003800000 */
.L_x_170:
[----:B0-----:R-:W-:Y:S01]  /*4d10*/  @!P5 IMAD R9, R28, R155, R22 ;  /* 0x0000009b1c09d224 */ /* 0x001fe200078e0216 */
[----:B------:R-:W-:Y:S04]  /*4d20*/  BSSY B1, `(.L_x_172) ;  /* 0x0000006000017945 */ /* 0x000fe80003800000 */
[----:B------:R0:W-:Y:S01]  /*4d30*/  @!P5 STG.E.U8 desc[UR36][R6.64+0x8], R9 ;  /* 0x000008090600d986 */ /* 0x0001e2000c101124 */
[----:B------:R-:W-:Y:S05]  /*4d40*/  @P3 BRA `(.L_x_173) ;  /* 0x00000000000c3947 */ /* 0x000fea0003800000 */
[----:B--2---:R-:W0:Y:S02]  /*4d50*/  LDG.E.U8 R157, desc[UR36][R4.64+0x9] ;  /* 0x00000924049d7981 */ /* 0x004e24000c1e1100 */
[----:B0-----:R-:W-:-:S05]  /*4d60*/  PRMT R9, R157, 0x8880, RZ ;  /* 0x000088809d097816 */ /* 0x001fca00000000ff */
[----:B------:R-:W-:-:S07]  /*4d70*/  IMAD R22, R9, R156, RZ ;  /* 0x0000009c09167224 */ /* 0x000fce00078e02ff */
.L_x_173:
[----:B------:R-:W-:Y:S05]  /*4d80*/  BSYNC B1 ;  /* 0x0000000000017941 */ /* 0x000fea0003800000 */
.L_x_172:
[----:B------:R-:W-:Y:S01]  /*4d90*/  ISETP.LT.OR P5, PT, R3, 0x9, !P0 ;  /* 0x000000090300780c */ /* 0x000fe200047a1670 */
[----:B------:R-:W-:Y:S01]  /*4da0*/  @!P3 IMAD R29, R29, R155, R22 ;  /* 0x0000009b1d1db224 */ /* 0x000fe200078e0216 */
[----:B------:R-:W-:Y:S01]  /*4db0*/  BSSY B1, `(.L_x_174) ;  /* 0x0000009000017945 */ /* 0x000fe20003800000 */
[C---:B------:R-:W-:Y:S02]  /*4dc0*/  ISETP.LT.OR P4, PT, R3.reuse, 0xa, !P0 ;  /* 0x0000000a0300780c */ /* 0x040fe40004781670 */
[C---:B------:R-:W-:Y:S01]  /*4dd0*/  ISETP.LT.OR P1, PT, R3.reuse, 0x12, !P2 ;  /* 0x000000120300780c */ /* 0x040fe20005721670 */
[----:B------:R0:W-:Y:S01]  /*4de0*/  @!P3 STG.E.U8 desc[UR36][R6.64+0x9], R29 ;  /* 0x0000091d0600b986 */ /* 0x0001e2000c101124 */
[----:B------:R-:W-:-:S06]  /*4df0*/  ISETP.LT.OR P3, PT, R3, 0x11, !P2 ;  /* 0x000000110300780c */ /* 0x000fcc0005761670 */
[----:B------:R-:W-:Y:S07]  /*4e00*/  @P5 BRA `(.L_x_175) ;  /* 0x00000000000c5947 */ /* 0x000fee0003800000 */
[----:B--2---:R-:W0:Y:S02]  /*4e10*/  LDG.E.U8 R157, desc[UR36][R12.64+0x8] ;  /* 0x000008240c9d7981 */ /* 0x004e24000c1e1100 */
[----:B0-----:R-:W-:-:S05]  /*4e20*/  PRMT R9, R157, 0x8880, RZ ;  /* 0x000088809d097816 */ /* 0x001fca00000000ff */
[----:B------:R-:W-:-:S07]  /*4e30*/  IMAD R22, R9, R156, RZ ;  /* 0x0000009c09167224 */ /* 0x000fce00078e02ff */
.L_x_175:
[----:B------:R-:W-:Y:S05]  /*4e40*/  BSYNC B1 ;  /* 0x0000000000017941 */ /* 0x000fea0003800000 */
.L_x_174:
[----:B0-----:R-:W-:Y:S01]  /*4e50*/  @!P5 IMAD R9, R30, R155, R22 ;  /* 0x0000009b1e09d224 */ /* 0x001fe200078e0216 */
[----:B------:R-:W-:Y:S04]  /*4e60*/  BSSY B1, `(.L_x_176) ;  /* 0x0000006000017945 */ /* 0x000fe80003800000 */
[----:B------:R0:W-:Y:S01]  /*4e70*/  @!P5 STG.E.U8 desc[UR36][R10.64+0x8], R9 ;  /* 0x000008090a00d986 */ /* 0x0001e2000c101124 */
[----:B------:R-:W-:Y:S05]  /*4e80*/  @P4 BRA `(.L_x_177) ;  /* 0x00000000000c4947 */ /* 0x000fea0003800000 */
[----:B--2---:R-:W0:Y:S02]  /*4e90*/  LDG.E.U8 R157, desc[UR36][R12.64+0x9] ;  /* 0x000009240c9d7981 */ /* 0x004e24000c1e1100 */
[----:B0-----:R-:W-:-:S05]  /*4ea0*/  PRMT R9, R157, 0x8880, RZ ;  /* 0x000088809d097816 */ /* 0x001fca00000000ff */
[----:B------:R-:W-:-:S07]  /*4eb0*/  IMAD R22, R9, R156, RZ ;  /* 0x0000009c09167224 */ /* 0x000fce00078e02ff */
.L_x_177:
[----:B------:R-:W-:Y:S05]  /*4ec0*/  BSYNC B1 ;  /* 0x0000000000017941 */ /* 0x000fea0003800000 */
.L_x_176:
[----:B------:R-:W-:Y:S01]  /*4ed0*/  @!P4 IMAD R31, R31, R155, R22 ;  /* 0x0000009b1f1fc224 */ /* 0x000fe200078e0216 */
[----:B------:R-:W-:Y:S04]  /*4ee0*/  BSSY B1, `(.L_x_178) ;  /* 0x0000006000017945 */ /* 0x000fe80003800000 */
[----:B------:R0:W-:Y:S01]  /*4ef0*/  @!P4 STG.E.U8 desc[UR36][R10.64+0x9], R31 ;  /* 0x0000091f0a00c986 */ /* 0x0001e2000c101124 */
[----:B------:R-:W-:Y:S05]  /*4f00*/  @P3 BRA `(.L_x_179) ;  /* 0x00000000000c3947 */ /* 0x000fea0003800000 */
[----:B--2---:R-:W0:Y:S02]  /*4f10*/  LDG.E.U8 R157, desc[UR36][R4.64+0x10] ;  /* 0x00001024049d7981 */ /* 0x004e24000c1e1100 */
[----:B0-----:R-:W-:-:S05]  /*4f20*/  PRMT R9, R157, 0x8880, RZ ;  /* 0x000088809d097816 */ /* 0x001fca00000000ff */
[----:B------:R-:W-:-:S07]  /*4f30*/  IMAD R22, R9, R156, RZ ;  /* 0x0000009c09167224 */ /* 0x000fce00078e02ff */
.L_x_179:
[----:B------:R-:W-:Y:S05]  /*4f40*/  BSYNC B1 ;  /* 0x0000000000017941 */ /* 0x000fea0003800000 */
.L_x_178:
[----:B0-----:R-:W-:Y:S01]  /*4f50*/  @!P3 IMAD R9, R32, R155, R22 ;  /* 0x0000009b2009b224 */ /* 0x001fe200078e0216 */
[----:B------:R-:W-:Y:S04]  /*4f60*/  BSSY B1, `(.L_x_180) ;  /* 0x0000006000017945 */ /* 0x000fe80003800000 */
[----:B------:R0:W-:Y:S01]  /*4f70*/  @!P3 STG.E.U8 desc[UR36][R6.64+0x10], R9 ;  /* 0x000010090600b986 */ /* 0x0001e2000c101124 */
[----:B------:R-:W-:Y:S05]  /*4f80*/  @P1 BRA `(.L_x_181) ;  /* 0x00000000000c1947 */ /* 0x000fea0003800000 */
[----:B--2---:R-:W0:Y:S02]  /*4f90*/  LDG.E.U8 R157, desc[UR36][R4.64+0x11] ;  /* 0x00001124049d7981 */ /* 0x004e24000c1e1100 */
[----:B0-----:R-:W-:-:S05]  /*4fa0*/  PRMT R9, R157, 0x8880, RZ ;  /* 0x000088809d097816 */ /* 0x001fca00000000ff */
[----:B------:R-:W-:-:S07]  /*4fb0*/  IMAD R22, R9, R156, RZ ;  /* 0x0000009c09167224 */ /* 0x000fce00078e02ff */
.L_x_181:
[----:B------:R-:W-:Y:S05]  /*4fc0*/  BSYNC B1 ;  /* 0x0000000000017941 */ /* 0x000fea0003800000 */
.L_x_180:
        /* <DEDUP_REMOVED lines=11> */
.L_x_183:
[----:B------:R-:W-:Y:S05]  /*5080*/  BSYNC B1 ;  /* 0x0000000000017941 */ /* 0x000fea0003800000 */
.L_x_182:
[----:B0-----:R-:W-:Y:S01]  /*5090*/  @!P4 IMAD R9, R34, R155, R22 ;  /* 0x0000009b2209c224 */ /* 0x001fe200078e0216 */
[----:B------:R-:W-:Y:S04]  /*50a0*/  BSSY B1, `(.L_x_184) ;  /* 0x0000006000017945 */ /* 0x000fe80003800000 */
[----:B------:R0:W-:Y:S01]  /*50b0*/  @!P4 STG.E.U8 desc[UR36][R10.64+0x10], R9 ;  /* 0x000010090a00c986 */ /* 0x0001e2000c101124 */
[----:B------:R-:W-:Y:S05]  /*50c0*/  @P3 BRA `(.L_x_185) ;  /* 0x00000000000c3947 */ /* 0x000fea0003800000 */
[----:B--2---:R-:W0:Y:S02]  /*50d0*/  LDG.E.U8 R157, desc[UR36][R12.64+0x11] ;  /* 0x000011240c9d7981 */ /* 0x004e24000c1e1100 */
[----:B0-----:R-:W-:-:S05]  /*50e0*/  PRMT R9, R157, 0x8880, RZ ;  /* 0x000088809d097816 */ /* 0x001fca00000000ff */
[----:B------:R-:W-:-:S07]  /*50f0*/  IMAD R22, R9, R156, RZ ;  /* 0x0000009c09167224 */ /* 0x000fce00078e02ff */
.L_x_185:
[----:B------:R-:W-:Y:S05]  /*5100*/  BSYNC B1 ;  /* 0x0000000000017941 */ /* 0x000fea0003800000 */
.L_x_184:
[----:B------:R-:W-:Y:S01]  /*5110*/  @!P3 IMAD R35, R35, R155, R22 ;  /* 0x0000009b2323b224 */ /* 0x000fe200078e0216 */
[----:B------:R-:W-:Y:S04]  /*5120*/  BSSY B1, `(.L_x_186) ;  /* 0x0000006000017945 */ /* 0x000fe80003800000 */
[----:B------:R0:W-:Y:S01]  /*5130*/  @!P3 STG.E.U8 desc[UR36][R10.64+0x11], R35 ;  /* 0x000011230a00b986 */ /* 0x0001e2000c101124 */
[----:B------:R-:W-:Y:S05]  /*5140*/  @P5 BRA `(.L_x_187) ;  /* 0x00000000000c5947 */ /* 0x000fea0003800000 */
[----:B--2---:R-:W0:Y:S02]  /*5150*/  LDG.E.U8 R157, desc[UR36][R4.64+0x18] ;  /* 0x00001824049d7981 */ /* 0x004e24000c1e1100 */
[----:B0-----:R-:W-:-:S05]  /*5160*/  PRMT R9, R157, 0x8880, RZ ;  /* 0x000088809d097816 */ /* 0x001fca00000000ff */
[----:B------:R-:W-:-:S07]  /*5170*/  IMAD R22, R9, R156, RZ ;  /* 0x0000009c09167224 */ /* 0x000fce00078e02ff */
.L_x_187:
[----:B------:R-:W-:Y:S05]  /*5180*/  BSYNC B1 ;  /* 0x0000000000017941 */ /* 0x000fea0003800000 */
.L_x_186:
[----:B0-----:R-:W-:Y:S01]  /*5190*/  @!P5 IMAD R9, R36, R155, R22 ;  /* 0x0000009b2409d224 */ /* 0x001fe200078e0216 */
[----:B------:R-:W-:Y:S04]  /*51a0*/  BSSY B1, `(.L_x_188) ;  /* 0x0000006000017945 */ /* 0x000fe80003800000 */
[----:B------:R0:W-:Y:S01]  /*51b0*/  @!P5 STG.E.U8 desc[UR36][R6.64+0x18], R9 ;  /* 0x000018090600d986 */ /* 0x0001e2000c101124 */
[----:B------:R-:W-:Y:S05]  /*51c0*/  @P1 BRA `(.L_x_189) ;  /* 0x00000000000c1947 */ /* 0x000fea0003800000 */
[----:B--2---:R-:W0:Y:S02]  /*51d0*/  LDG.E.U8 R157, desc[UR36][R4.64+0x19] ;  /* 0x00001924049d7981 */ /* 0x004e24000c1e1100 */
[----:B0-----:R-:W-:-:S05]  /*51e0*/  PRMT R9, R157, 0x8880, RZ ;  /* 0x000088809d097816 */ /* 0x001fca00000000ff */
[----:B------:R-:W-:-:S07]  /*51f0*/  IMAD R22, R9, R156, RZ ;  /* 0x0000009c09167224 */ /* 0x000fce00078e02ff */
.L_x_189:
[----:B------:R-:W-:Y:S05]  /*5200*/  BSYNC B1 ;  /* 0x0000000000017941 */ /* 0x000fea0003800000 */
.L_x_188:
        /* <DEDUP_REMOVED lines=11> */
.L_x_191:
[----:B------:R-:W-:Y:S05]  /*52c0*/  BSYNC B1 ;  /* 0x0000000000017941 */ /* 0x000fea0003800000 */
.L_x_190:
[----:B0-----:R-:W-:Y:S01]  /*52d0*/  @!P4 IMAD R9, R38, R155, R22 ;  /* 0x0000009b2609c224 */ /* 0x001fe200078e0216 */
[----:B------:R-:W-:Y:S04]  /*52e0*/  BSSY B1, `(.L_x_192) ;  /* 0x0000006000017945 */ /* 0x000fe80003800000 */
[----:B------:R0:W-:Y:S01]  /*52f0*/  @!P4 STG.E.U8 desc[UR36][R10.64+0x18], R9 ;  /* 0x000018090a00c986 */ /* 0x0001e2000c101124 */
[----:B------:R-:W-:Y:S05]  /*5300*/  @P3 BRA `(.L_x_193) ;  /* 0x00000000000c3947 */ /* 0x000fea0003800000 */
[----:B--2---:R-:W0:Y:S02]  /*5310*/  LDG.E.U8 R157, desc[UR36][R12.64+0x19] ;  /* 0x000019240c9d7981 */ /* 0x004e24000c1e1100 */
[----:B0-----:R-:W-:-:S05]  /*5320*/  PRMT R9, R157, 0x8880, RZ ;  /* 0x000088809d097816 */ /* 0x001fca00000000ff */
[----:B------:R-:W-:-:S07]  /*5330*/  IMAD R22, R9, R156, RZ ;  /* 0x0000009c09167224 */ /* 0x000fce00078e02ff */
.L_x_193:
[----:B------:R-:W-:Y:S05]  /*5340*/  BSYNC B1 ;  /* 0x0000000000017941 */ /* 0x000fea0003800000 */
.L_x_192:
[----:B------:R-:W-:Y:S01]  /*5350*/  @!P3 IMAD R39, R39, R155, R22 ;  /* 0x0000009b2727b224 */ /* 0x000fe200078e0216 */
[----:B------:R-:W-:Y:S04]  /*5360*/  BSSY B1, `(.L_x_194) ;  /* 0x0000006000017945 */ /* 0x000fe80003800000 */
[----:B------:R0:W-:Y:S01]  /*5370*/  @!P3 STG.E.U8 desc[UR36][R10.64+0x19], R39 ;  /* 0x000019270a00b986 */ /* 0x0001e2000c101124 */
[----:B------:R-:W-:Y:S05]  /*5380*/  @P5 BRA `(.L_x_195) ;  /* 0x00000000000c5947 */ /* 0x000fea0003800000 */
[----:B--2---:R-:W0:Y:S02]  /*5390*/  LDG.E.U8 R157, desc[UR36][R4.64+0x20] ;  /* 0x00002024049d7981 */ /* 0x004e24000c1e1100 */
[----:B0-----:R-:W-:-:S05]  /*53a0*/  PRMT R9, R157, 0x8880, RZ ;  /* 0x000088809d097816 */ /* 0x001fca00000000ff */
[----:B------:R-:W-:-:S07]  /*53b0*/  IMAD R22, R9, R156, RZ ;  /* 0x0000009c09167224 */ /* 0x000fce00078e02ff */
.L_x_195:
[----:B------:R-:W-:Y:S05]  /*53c0*/  BSYNC B1 ;  /* 0x0000000000017941 */ /* 0x000fea0003800000 */
.L_x_194:
[----:B0-----:R-:W-:Y:S01]  /*53d0*/  @!P5 IMAD R9, R40, R155, R22 ;  /* 0x0000009b2809d224 */ /* 0x001fe200078e0216 */
[----:B------:R-:W-:Y:S04]  /*53e0*/  BSSY B1, `(.L_x_196) ;  /* 0x0000006000017945 */ /* 0x000fe80003800000 */
[----:B------:R0:W-:Y:S01]  /*53f0*/  @!P5 STG.E.U8 desc[UR36][R6.64+0x20], R9 ;  /* 0x000020090600d986 */ /* 0x0001e2000c101124 */
[----:B------:R-:W-:Y:S05]  /*5400*/  @P1 BRA `(.L_x_197) ;  /* 0x00000000000c1947 */ /* 0x000fea0003800000 */
[----:B--2---:R-:W0:Y:S02]  /*5410*/  LDG.E.U8 R157, desc[UR36][R4.64+0x21] ;  /* 0x00002124049d7981 */ /* 0x004e24000c1e1100 */
[----:B0-----:R-:W-:-:S05]  /*5420*/  PRMT R9, R157, 0x8880, RZ ;  /* 0x000088809d097816 */ /* 0x001fca00000000ff */
[----:B------:R-:W-:-:S07]  /*5430*/  IMAD R22, R9, R156, RZ ;  /* 0x0000009c09167224 */ /* 0x000fce00078e02ff */
.L_x_197:
[----:B------:R-:W-:Y:S05]  /*5440*/  BSYNC B1 ;  /* 0x0000000000017941 */ /* 0x000fea0003800000 */
.L_x_196:
        /* <DEDUP_REMOVED lines=11> */
.L_x_199:
[----:B------:R-:W-:Y:S05]  /*5500*/  BSYNC B1 ;  /* 0x0000000000017941 */ /* 0x000fea0003800000 */
.L_x_198:
[----:B0-----:R-:W-:Y:S01]  /*5510*/  @!P4 IMAD R9, R42, R155, R22 ;  /* 0x0000009b2a09c224 */ /* 0x001fe200078e0216 */
[----:B------:R-:W-:Y:S04]  /*5520*/  BSSY B1, `(.L_x_200) ;  /* 0x0000006000017945 */ /* 0x000fe80003800000 */
[----:B------:R0:W-:Y:S01]  /*5530*/  @!P4 STG.E.U8 desc[UR36][R10.64+0x20], R9 ;  /* 0x000020090a00c986 */ /* 0x0001e2000c101124 */
[----:B------:R-:W-:Y:S05]  /*5540*/  @P3 BRA `(.L_x_201) ;  /* 0x00000000000c3947 */ /* 0x000fea0003800000 */
[----:B--2---:R-:W0:Y:S02]  /*5550*/  LDG.E.U8 R157, desc[UR36][R12.64+0x21] ;  /* 0x000021240c9d7981 */ /* 0x004e24000c1e1100 */
[----:B0-----:R-:W-:-:S05]  /*5560*/  PRMT R9, R157, 0x8880, RZ ;  /* 0x000088809d097816 */ /* 0x001fca00000000ff */
[----:B------:R-:W-:-:S07]  /*5570*/  IMAD R22, R9, R156, RZ ;  /* 0x0000009c09167224 */ /* 0x000fce00078e02ff */
.L_x_201:
[----:B------:R-:W-:Y:S05]  /*5580*/  BSYNC B1 ;  /* 0x0000000000017941 */ /* 0x000fea0003800000 */
.L_x_200:
[----:B------:R-:W-:Y:S01]  /*5590*/  @!P3 IMAD R43, R43, R155, R22 ;  /* 0x0000009b2b2bb224 */ /* 0x000fe200078e0216 */
[----:B------:R-:W-:Y:S04]  /*55a0*/  BSSY B1, `(.L_x_202) ;  /* 0x0000006000017945 */ /* 0x000fe80003800000 */
[----:B------:R0:W-:Y:S01]  /*55b0*/  @!P3 STG.E.U8 desc[UR36][R10.64+0x21], R43 ;  /* 0x0000212b0a00b986 */ /* 0x0001e2000c101124 */
[----:B------:R-:W-:Y:S05]  /*55c0*/  @P5 BRA `(.L_x_203) ;  /* 0x00000000000c5947 */ /* 0x000fea0003800000 */
[----:B--2---:R-:W0:Y:S02]  /*55d0*/  LDG.E.U8 R157, desc[UR36][R4.64+0x28] ;  /* 0x00002824049d7981 */ /* 0x004e24000c1e1100 */
[----:B0-----:R-:W-:-:S05]  /*55e0*/  PRMT R9, R157, 0x8880, RZ ;  /* 0x000088809d097816 */ /* 0x001fca00000000ff */
[----:B------:R-:W-:-:S07]  /*55f0*/  IMAD R22, R9, R156, RZ ;  /* 0x0000009c09167224 */ /* 0x000fce00078e02ff */
.L_x_203:
[----:B------:R-:W-:Y:S05]  /*5600*/  BSYNC B1 ;  /* 0x0000000000017941 */ /* 0x000fea0003800000 */
.L_x_202:
[----:B0-----:R-:W-:Y:S01]  /*5610*/  @!P5 IMAD R9, R44, R155, R22 ;  /* 0x0000009b2c09d224 */ /* 0x001fe200078e0216 */
[----:B------:R-:W-:Y:S04]  /*5620*/  BSSY B1, `(.L_x_204) ;  /* 0x0000006000017945 */ /* 0x000fe80003800000 */
[----:B------:R0:W-:Y:S01]  /*5630*/  @!P5 STG.E.U8 desc[UR36][R6.64+0x28], R9 ;  /* 0x000028090600d986 */ /* 0x0001e2000c101124 */
[----:B------:R-:W-:Y:S05]  /*5640*/  @P1 BRA `(.L_x_205) ;  /* 0x00000000000c1947 */ /* 0x000fea0003800000 */
[----:B--2---:R-:W0:Y:S02]  /*5650*/  LDG.E.U8 R157, desc[UR36][R4.64+0x29] ;  /* 0x00002924049d7981 */ /* 0x004e24000c1e1100 */
[----:B0-----:R-:W-:-:S05]  /*5660*/  PRMT R9, R157, 0x8880, RZ ;  /* 0x000088809d097816 */ /* 0x001fca00000000ff */
[----:B------:R-:W-:-:S07]  /*5670*/  IMAD R22, R9, R156, RZ ;  /* 0x0000009c09167224 */ /* 0x000fce00078e02ff */
.L_x_205:
[----:B------:R-:W-:Y:S05]  /*5680*/  BSYNC B1 ;  /* 0x0000000000017941 */ /* 0x000fea0003800000 */
.L_x_204:
        /* <DEDUP_REMOVED lines=11> */
.L_x_207:
[----:B------:R-:W-:Y:S05]  /*5740*/  BSYNC B1 ;  /* 0x0000000000017941 */ /* 0x000fea0003800000 */
.L_x_206:
[----:B0-----:R-:W-:Y:S01]  /*5750*/  @!P4 IMAD R9, R46, R155, R22 ;  /* 0x0000009b2e09c224 */ /* 0x001fe200078e0216 */
[----:B------:R-:W-:Y:S04]  /*5760*/  BSSY B1, `(.L_x_208) ;  /* 0x0000006000017945 */ /* 0x000fe80003800000 */
[----:B------:R0:W-:Y:S01]  /*5770*/  @!P4 STG.E.U8 desc[UR36][R10.64+0x28], R9 ;  /* 0x000028090a00c986 */ /* 0x0001e2000c101124 */
[----:B------:R-:W-:Y:S05]  /*5780*/  @P3 BRA `(.L_x_209) ;  /* 0x00000000000c3947 */ /* 0x000fea0003800000 */
[----:B--2---:R-:W0:Y:S02]  /*5790*/  LDG.E.U8 R157, desc[UR36][R12.64+0x29] ;  /* 0x000029240c9d7981 */ /* 0x004e24000c1e1100 */
[----:B0-----:R-:W-:-:S05]  /*57a0*/  PRMT R9, R157, 0x8880, RZ ;  /* 0x000088809d097816 */ /* 0x001fca00000000ff */
[----:B------:R-:W-:-:S07]  /*57b0*/  IMAD R22, R9, R156, RZ ;  /* 0x0000009c09167224 */ /* 0x000fce00078e02ff */
.L_x_209:
[----:B------:R-:W-:Y:S05]  /*57c0*/  BSYNC B1 ;  /* 0x0000000000017941 */ /* 0x000fea0003800000 */
.L_x_208:
[----:B------:R-:W-:Y:S01]  /*57d0*/  @!P3 IMAD R47, R47, R155, R22 ;  /* 0x0000009b2f2fb224 */ /* 0x000fe200078e0216 */
[----:B------:R-:W-:Y:S04]  /*57e0*/  BSSY B1, `(.L_x_210) ;  /* 0x0000006000017945 */ /* 0x000fe80003800000 */
[----:B------:R0:W-:Y:S01]  /*57f0*/  @!P3 STG.E.U8 desc[UR36][R10.64+0x29], R47 ;  /* 0x0000292f0a00b986 */ /* 0x0001e2000c101124 */
[----:B------:R-:W-:Y:S05]  /*5800*/  @P5 BRA `(.L_x_211) ;  /* 0x00000000000c5947 */ /* 0x000fea0003800000 */
[----:B--2---:R-:W0:Y:S02]  /*5810*/  LDG.E.U8 R157, desc[UR36][R4.64+0x30] ;  /* 0x00003024049d7981 */ /* 0x004e24000c1e1100 */
[----:B0-----:R-:W-:-:S05]  /*5820*/  PRMT R9, R157, 0x8880, RZ ;  /* 0x000088809d097816 */ /* 0x001fca00000000ff */
[----:B------:R-:W-:-:S07]  /*5830*/  IMAD R22, R9, R156, RZ ;  /* 0x0000009c09167224 */ /* 0x000fce00078e02ff */
.L_x_211:
[----:B------:R-:W-:Y:S05]  /*5840*/  BSYNC B1 ;  /* 0x0000000000017941 */ /* 0x000fea0003800000 */
.L_x_210:
[----:B0-----:R-:W-:Y:S01]  /*5850*/  @!P5 IMAD R9, R48, R155, R22 ;  /* 0x0000009b3009d224 */ /* 0x001fe200078e0216 */
[----:B------:R-:W-:Y:S04]  /*5860*/  BSSY B1, `(.L_x_212) ;  /* 0x0000006000017945 */ /* 0x000fe80003800000 */
[----:B------:R0:W-:Y:S01]  /*5870*/  @!P5 STG.E.U8 desc[UR36][R6.64+0x30], R9 ;  /* 0x000030090600d986 */ /* 0x0001e2000c101124 */
[----:B------:R-:W-:Y:S05]  /*5880*/  @P1 BRA `(.L_x_213) ;  /* 0x00000000000c1947 */ /* 0x000fea0003800000 */
[----:B--2---:R-:W0:Y:S02]  /*5890*/  LDG.E.U8 R157, desc[UR36][R4.64+0x31] ;  /* 0x00003124049d7981 */ /* 0x004e24000c1e1100 */
[----:B0-----:R-:W-:-:S05]  /*58a0*/  PRMT R9, R157, 0x8880, RZ ;  /* 0x000088809d097816 */ /* 0x001fca00000000ff */
[----:B------:R-:W-:-:S07]  /*58b0*/  IMAD R22, R9, R156, RZ ;  /* 0x0000009c09167224 */ /* 0x000fce00078e02ff */
.L_x_213:
[----:B------:R-:W-:Y:S05]  /*58c0*/  BSYNC B1 ;  /* 0x0000000000017941 */ /* 0x000fea0003800000 */
.L_x_212:
        /* <DEDUP_REMOVED lines=11> */
.L_x_215:
[----:B------:R-:W-:Y:S05]  /*5980*/  BSYNC B1 ;  /* 0x0000000000017941 */ /* 0x000fea0003800000 */
.L_x_214:
[----:B0-----:R-:W-:Y:S01]  /*5990*/  @!P4 IMAD R9, R50, R155, R22 ;  /* 0x0000009b3209c224 */ /* 0x001fe200078e0216 */
[----:B------:R-:W-:Y:S04]  /*59a0*/  BSSY B1, `(.L_x_216) ;  /* 0x0000006000017945 */ /* 0x000fe80003800000 */
[----:B------:R0:W-:Y:S01]  /*59b0*/  @!P4 STG.E.U8 desc[UR36][R10.64+0x30], R9 ;  /* 0x000030090a00c986 */ /* 0x0001e2000c101124 */
[----:B------:R-:W-:Y:S05]  /*59c0*/  @P3 BRA `(.L_x_217) ;  /* 0x00000000000c3947 */ /* 0x000fea0003800000 */
[----:B--2---:R-:W0:Y:S02]  /*59d0*/  LDG.E.U8 R157, desc[UR36][R12.64+0x31] ;  /* 0x000031240c9d7981 */ /* 0x004e24000c1e1100 */
[----:B0-----:R-:W-:-:S05]  /*59e0*/  PRMT R9, R157, 0x8880, RZ ;  /* 0x000088809d097816 */ /* 0x001fca00000000ff */
[----:B------:R-:W-:-:S07]  /*59f0*/  IMAD R22, R9, R156, RZ ;  /* 0x0000009c09167224 */ /* 0x000fce00078e02ff */
.L_x_217:
[----:B------:R-:W-:Y:S05]  /*5a00*/  BSYNC B1 ;  /* 0x0000000000017941 */ /* 0x000fea0003800000 */
.L_x_216:
[----:B------:R-:W-:Y:S01]  /*5a10*/  @!P3 IMAD R51, R51, R155, R22 ;  /* 0x0000009b3333b224 */ /* 0x000fe200078e0216 */
[----:B------:R-:W-:Y:S04]  /*5a20*/  BSSY B1, `(.L_x_218) ;  /* 0x0000006000017945 */ /* 0x000fe80003800000 */
[----:B------:R0:W-:Y:S01]  /*5a30*/  @!P3 STG.E.U8 desc[UR36][R10.64+0x31], R51 ;  /* 0x000031330a00b986 */ /* 0x0001e2000c101124 */
[----:B------:R-:W-:Y:S05]  /*5a40*/  @P5 BRA `(.L_x_219) ;  /* 0x00000000000c5947 */ /* 0x000fea0003800000 */
[----:B--2---:R-:W0:Y:S02]  /*5a50*/  LDG.E.U8 R157, desc[UR36][R4.64+0x38] ;  /* 0x00003824049d7981 */ /* 0x004e24000c1e1100 */
[----:B0-----:R-:W-:-:S05]  /*5a60*/  PRMT R9, R157, 0x8880, RZ ;  /* 0x000088809d097816 */ /* 0x001fca00000000ff */
[----:B------:R-:W-:-:S07]  /*5a70*/  IMAD R22, R9, R156, RZ ;  /* 0x0000009c09167224 */ /* 0x000fce00078e02ff */
.L_x_219:
[----:B------:R-:W-:Y:S05]  /*5a80*/  BSYNC B1 ;  /* 0x0000000000017941 */ /* 0x000fea0003800000 */
.L_x_218:
[----:B0-----:R-:W-:Y:S01]  /*5a90*/  @!P5 IMAD R9, R52, R155, R22 ;  /* 0x0000009b3409d224 */ /* 0x001fe200078e0216 */
[----:B------:R-:W-:Y:S04]  /*5aa0*/  BSSY B1, `(.L_x_220) ;  /* 0x0000006000017945 */ /* 0x000fe80003800000 */
[----:B------:R0:W-:Y:S01]  /*5ab0*/  @!P5 STG.E.U8 desc[UR36][R6.64+0x38], R9 ;  /* 0x000038090600d986 */ /* 0x0001e2000c101124 */
[----:B------:R-:W-:Y:S05]  /*5ac0*/  @P1 BRA `(.L_x_221) ;  /* 0x00000000000c1947 */ /* 0x000fea0003800000 */
[----:B--2---:R-:W0:Y:S02]  /*5ad0*/  LDG.E.U8 R157, desc[UR36][R4.64+0x39] ;  /* 0x00003924049d7981 */ /* 0x004e24000c1e1100 */
[----:B0-----:R-:W-:-:S05]  /*5ae0*/  PRMT R9, R157, 0x8880, RZ ;  /* 0x000088809d097816 */ /* 0x001fca00000000ff */
[----:B------:R-:W-:-:S07]  /*5af0*/  IMAD R22, R9, R156, RZ ;  /* 0x0000009c09167224 */ /* 0x000fce00078e02ff */
.L_x_221:
[----:B------:R-:W-:Y:S05]  /*5b00*/  BSYNC B1 ;  /* 0x0000000000017941 */ /* 0x000fea0003800000 */
.L_x_220:
        /* <DEDUP_REMOVED lines=11> */
.L_x_223:
[----:B------:R-:W-:Y:S05]  /*5bc0*/  BSYNC B1 ;  /* 0x0000000000017941 */ /* 0x000fea0003800000 */
.L_x_222:
[----:B0-----:R-:W-:Y:S01]  /*5bd0*/  @!P4 IMAD R9, R54, R155, R22 ;  /* 0x0000009b3609c224 */ /* 0x001fe200078e0216 */
[----:B------:R-:W-:Y:S04]  /*5be0*/  BSSY B1, `(.L_x_224) ;  /* 0x0000006000017945 */ /* 0x000fe80003800000 */
[----:B------:R0:W-:Y:S01]  /*5bf0*/  @!P4 STG.E.U8 desc[UR36][R10.64+0x38], R9 ;  /* 0x000038090a00c986 */ /* 0x0001e2000c101124 */
[----:B------:R-:W-:Y:S05]  /*5c00*/  @P3 BRA `(.L_x_225) ;  /* 0x00000000000c3947 */ /* 0x000fea0003800000 */
[----:B--2---:R-:W0:Y:S02]  /*5c10*/  LDG.E.U8 R157, desc[UR36][R12.64+0x39] ;  /* 0x000039240c9d7981 */ /* 0x004e24000c1e1100 */
[----:B0-----:R-:W-:-:S05]  /*5c20*/  PRMT R9, R157, 0x8880, RZ ;  /* 0x000088809d097816 */ /* 0x001fca00000000ff */
[----:B------:R-:W-:-:S07]  /*5c30*/  IMAD R22, R9, R156, RZ ;  /* 0x0000009c09167224 */ /* 0x000fce00078e02ff */
.L_x_225:
[----:B------:R-:W-:Y:S05]  /*5c40*/  BSYNC B1 ;  /* 0x0000000000017941 */ /* 0x000fea0003800000 */
.L_x_224:
[----:B------:R-:W-:Y:S01]  /*5c50*/  @!P3 IMAD R55, R55, R155, R22 ;  /* 0x0000009b3737b224 */ /* 0x000fe200078e0216 */
[----:B------:R-:W-:Y:S04]  /*5c60*/  BSSY B1, `(.L_x_226) ;  /* 0x0000006000017945 */ /* 0x000fe80003800000 */
[----:B------:R0:W-:Y:S01]  /*5c70*/  @!P3 STG.E.U8 desc[UR36][R10.64+0x39], R55 ;  /* 0x000039370a00b986 */ /* 0x0001e2000c101124 */
[----:B------:R-:W-:Y:S05]  /*5c80*/  @P5 BRA `(.L_x_227) ;  /* 0x00000000000c5947 */ /* 0x000fea0003800000 */
[----:B--2---:R-:W0:Y:S02]  /*5c90*/  LDG.E.U8 R157, desc[UR36][R4.64+0x40] ;  /* 0x00004024049d7981 */ /* 0x004e24000c1e1100 */
[----:B0-----:R-:W-:-:S05]  /*5ca0*/  PRMT R9, R157, 0x8880, RZ ;  /* 0x000088809d097816 */ /* 0x001fca00000000ff */
[----:B------:R-:W-:-:S07]  /*5cb0*/  IMAD R22, R9, R156, RZ ;  /* 0x0000009c09167224 */ /* 0x000fce00078e02ff */
.L_x_227:
[----:B------:R-:W-:Y:S05]  /*5cc0*/  BSYNC B1 ;  /* 0x0000000000017941 */ /* 0x000fea0003800000 */
.L_x_226:
[----:B0-----:R-:W-:Y:S01]  /*5cd0*/  @!P5 IMAD R9, R56, R155, R22 ;  /* 0x0000009b3809d224 */ /* 0x001fe200078e0216 */
[----:B------:R-:W-:Y:S04]  /*5ce0*/  BSSY B1, `(.L_x_228) ;  /* 0x0000006000017945 */ /* 0x000fe80003800000 */
[----:B------:R0:W-:Y:S01]  /*5cf0*/  @!P5 STG.E.U8 desc[UR36][R6.64+0x40], R9 ;  /* 0x000040090600d986 */ /* 0x0001e2000c101124 */
[----:B------:R-:W-:Y:S05]  /*5d00*/  @P1 BRA `(.L_x_229) ;  /* 0x00000000000c1947 */ /* 0x000fea0003800000 */
[----:B--2---:R-:W0:Y:S02]  /*5d10*/  LDG.E.U8 R157, desc[UR36][R4.64+0x41] ;  /* 0x00004124049d7981 */ /* 0x004e24000c1e1100 */
[----:B0-----:R-:W-:-:S05]  /*5d20*/  PRMT R9, R157, 0x8880, RZ ;  /* 0x000088809d097816 */ /* 0x001fca00000000ff */
[----:B------:R-:W-:-:S07]  /*5d30*/  IMAD R22, R9, R156, RZ ;  /* 0x0000009c09167224 */ /* 0x000fce00078e02ff */
.L_x_229:
[----:B------:R-:W-:Y:S05]  /*5d40*/  BSYNC B1 ;  /* 0x0000000000017941 */ /* 0x000fea0003800000 */
.L_x_228:
        /* <DEDUP_REMOVED lines=11> */
.L_x_231:
[----:B------:R-:W-:Y:S05]  /*5e00*/  BSYNC B1 ;  /* 0x0000000000017941 */ /* 0x000fea0003800000 */
.L_x_230:
[----:B0-----:R-:W-:Y:S01]  /*5e10*/  @!P4 IMAD R9, R58, R155, R22 ;  /* 0x0000009b3a09c224 */ /* 0x001fe200078e0216 */
[----:B------:R-:W-:Y:S04]  /*5e20*/  BSSY B1, `(.L_x_232) ;  /* 0x0000006000017945 */ /* 0x000fe80003800000 */
[----:B------:R0:W-:Y:S01]  /*5e30*/  @!P4 STG.E.U8 desc[UR36][R10.64+0x40], R9 ;  /* 0x000040090a00c986 */ /* 0x0001e2000c101124 */
[----:B------:R-:W-:Y:S05]  /*5e40*/  @P3 BRA `(.L_x_233) ;  /* 0x00000000000c3947 */ /* 0x000fea0003800000 */
[----:B--2---:R-:W0:Y:S02]  /*5e50*/  LDG.E.U8 R157, desc[UR36][R12.64+0x41] ;  /* 0x000041240c9d7981 */ /* 0x004e24000c1e1100 */
[----:B0-----:R-:W-:-:S05]  /*5e60*/  PRMT R9, R157, 0x8880, RZ ;  /* 0x000088809d097816 */ /* 0x001fca00000000ff */
[----:B------:R-:W-:-:S07]  /*5e70*/  IMAD R22, R9, R156, RZ ;  /* 0x0000009c09167224 */ /* 0x000fce00078e02ff */
.L_x_233:
[----:B------:R-:W-:Y:S05]  /*5e80*/  BSYNC B1 ;  /* 0x0000000000017941 */ /* 0x000fea0003800000 */
.L_x_232:
[----:B------:R-:W-:Y:S01]  /*5e90*/  @!P3 IMAD R59, R59, R155, R22 ;  /* 0x0000009b3b3bb224 */ /* 0x000fe200078e0216 */
[----:B------:R-:W-:Y:S04]  /*5ea0*/  BSSY B1, `(.L_x_234) ;  /* 0x0000006000017945 */ /* 0x000fe80003800000 */
[----:B------:R0:W-:Y:S01]  /*5eb0*/  @!P3 STG.E.U8 desc[UR36][R10.64+0x41], R59 ;  /* 0x0000413b0a00b986 */ /* 0x0001e2000c101124 */
[----:B------:R-:W-:Y:S05]  /*5ec0*/  @P5 BRA `(.L_x_235) ;  /* 0x00000000000c5947 */ /* 0x000fea0003800000 */
[----:B--2---:R-:W0:Y:S02]  /*5ed0*/  LDG.E.U8 R157, desc[UR36][R4.64+0x48] ;  /* 0x00004824049d7981 */ /* 0x004e24000c1e1100 */
[----:B0-----:R-:W-:-:S05]  /*5ee0*/  PRMT R9, R157, 0x8880, RZ ;  /* 0x000088809d097816 */ /* 0x001fca00000000ff */
[----:B------:R-:W-:-:S07]  /*5ef0*/  IMAD R22, R9, R156, RZ ;  /* 0x0000009c09167224 */ /* 0x000fce00078e02ff */
.L_x_235:
[----:B------:R-:W-:Y:S05]  /*5f00*/  BSYNC B1 ;  /* 0x0000000000017941 */ /* 0x000fea0003800000 */
.L_x_234:
[----:B0-----:R-:W-:Y:S01]  /*5f10*/  @!P5 IMAD R9, R60, R155, R22 ;  /* 0x0000009b3c09d224 */ /* 0x001fe200078e0216 */
[----:B------:R-:W-:Y:S04]  /*5f20*/  BSSY B1, `(.L_x_236) ;  /* 0x0000006000017945 */ /* 0x000fe80003800000 */
[----:B------:R0:W-:Y:S01]  /*5f30*/  @!P5 STG.E.U8 desc[UR36][R6.64+0x48], R9 ;  /* 0x000048090600d986 */ /* 0x0001e2000c101124 */
[----:B------:R-:W-:Y:S05]  /*5f40*/  @P1 BRA `(.L_x_237) ;  /* 0x00000000000c1947 */ /* 0x000fea0003800000 */
[----:B--2---:R-:W0:Y:S02]  /*5f50*/  LDG.E.U8 R157, desc[UR36][R4.64+0x49] ;  /* 0x00004924049d7981 */ /* 0x004e24000c1e1100 */
[----:B0-----:R-:W-:-:S05]  /*5f60*/  PRMT R9, R157, 0x8880, RZ ;  /* 0x000088809d097816 */ /* 0x001fca00000000ff */
[----:B------:R-:W-:-:S07]  /*5f70*/  IMAD R22, R9, R156, RZ ;  /* 0x0000009c09167224 */ /* 0x000fce00078e02ff */
.L_x_237:
[----:B------:R-:W-:Y:S05]  /*5f80*/  BSYNC B1 ;  /* 0x0000000000017941 */ /* 0x000fea0003800000 */
.L_x_236:
        /* <DEDUP_REMOVED lines=11> */
.L_x_239:
[----:B------:R-:W-:Y:S05]  /*6040*/  BSYNC B1 ;  /* 0x0000000000017941 */ /* 0x000fea0003800000 */
.L_x_238:
[----:B0-----:R-:W-:Y:S01]  /*6050*/  @!P4 IMAD R9, R62, R155, R22 ;  /* 0x0000009b3e09c224 */ /* 0x001fe200078e0216 */
[----:B------:R-:W-:Y:S04]  /*6060*/  BSSY B1, `(.L_x_240) ;  /* 0x0000006000017945 */ /* 0x000fe80003800000 */
[----:B------:R0:W-:Y:S01]  /*6070*/  @!P4 STG.E.U8 desc[UR36][R10.64+0x48], R9 ;  /* 0x000048090a00c986 */ /* 0x0001e2000c101124 */
[----:B------:R-:W-:Y:S05]  /*6080*/  @P3 BRA `(.L_x_241) ;  /* 0x00000000000c3947 */ /* 0x000fea0003800000 */
[----:B--2---:R-:W0:Y:S02]  /*6090*/  LDG.E.U8 R157, desc[UR36][R12.64+0x49] ;  /* 0x000049240c9d7981 */ /* 0x004e24000c1e1100 */
[----:B0-----:R-:W-:-:S05]  /*60a0*/  PRMT R9, R157, 0x8880, RZ ;  /* 0x000088809d097816 */ /* 0x001fca00000000ff */
[----:B------:R-:W-:-:S07]  /*60b0*/  IMAD R22, R9, R156, RZ ;  /* 0x0000009c09167224 */ /* 0x000fce00078e02ff */
.L_x_241:
[----:B------:R-:W-:Y:S05]  /*60c0*/  BSYNC B1 ;  /* 0x0000000000017941 */ /* 0x000fea0003800000 */
.L_x_240:
[----:B------:R-:W-:Y:S01]  /*60d0*/  @!P3 IMAD R63, R63, R155, R22 ;  /* 0x0000009b3f3fb224 */ /* 0x000fe200078e0216 */
[----:B------:R-:W-:Y:S04]  /*60e0*/  BSSY B1, `(.L_x_242) ;  /* 0x0000006000017945 */ /* 0x000fe80003800000 */
[----:B------:R0:W-:Y:S01]  /*60f0*/  @!P3 STG.E.U8 desc[UR36][R10.64+0x49], R63 ;  /* 0x0000493f0a00b986 */ /* 0x0001e2000c101124 */
[----:B------:R-:W-:Y:S05]  /*6100*/  @P5 BRA `(.L_x_243) ;  /* 0x00000000000c5947 */ /* 0x000fea0003800000 */
[----:B--2---:R-:W0:Y:S02]  /*6110*/  LDG.E.U8 R157, desc[UR36][R4.64+0x50] ;  /* 0x00005024049d7981 */ /* 0x004e24000c1e1100 */
[----:B0-----:R-:W-:-:S05]  /*6120*/  PRMT R9, R157, 0x8880, RZ ;  /* 0x000088809d097816 */ /* 0x001fca00000000ff */
[----:B------:R-:W-:-:S07]  /*6130*/  IMAD R22, R9, R156, RZ ;  /* 0x0000009c09167224 */ /* 0x000fce00078e02ff */
.L_x_243:
[----:B------:R-:W-:Y:S05]  /*6140*/  BSYNC B1 ;  /* 0x0000000000017941 */ /* 0x000fea0003800000 */
.L_x_242:
[----:B0-----:R-:W-:Y:S01]  /*6150*/  @!P5 IMAD R9, R64, R155, R22 ;  /* 0x0000009b4009d224 */ /* 0x001fe200078e0216 */
[----:B------:R-:W-:Y:S04]  /*6160*/  BSSY B1, `(.L_x_244) ;  /* 0x0000006000017945 */ /* 0x000fe80003800000 */
[----:B------:R0:W-:Y:S01]  /*6170*/  @!P5 STG.E.U8 desc[UR36][R6.64+0x50], R9 ;  /* 0x000050090600d986 */ /* 0x0001e2000c101124 */
[----:B------:R-:W-:Y:S05]  /*6180*/  @P1 BRA `(.L_x_245) ;  /* 0x00000000000c1947 */ /* 0x000fea0003800000 */
[----:B--2---:R-:W0:Y:S02]  /*6190*/  LDG.E.U8 R157, desc[UR36][R4.64+0x51] ;  /* 0x00005124049d7981 */ /* 0x004e24000c1e1100 */
[----:B0-----:R-:W-:-:S05]  /*61a0*/  PRMT R9, R157, 0x8880, RZ ;  /* 0x000088809d097816 */ /* 0x001fca00000000ff */
[----:B------:R-:W-:-:S07]  /*61b0*/  IMAD R22, R9, R156, RZ ;  /* 0x0000009c09167224 */ /* 0x000fce00078e02ff */
.L_x_245:
[----:B------:R-:W-:Y:S05]  /*61c0*/  BSYNC B1 ;  /* 0x0000000000017941 */ /* 0x000fea0003800000 */
.L_x_244:
        /* <DEDUP_REMOVED lines=11> */
.L_x_247:
[----:B------:R-:W-:Y:S05]  /*6280*/  BSYNC B1 ;  /* 0x0000000000017941 */ /* 0x000fea0003800000 */
.L_x_246:
[----:B0-----:R-:W-:Y:S01]  /*6290*/  @!P4 IMAD R9, R66, R155, R22 ;  /* 0x0000009b4209c224 */ /* 0x001fe200078e0216 */
[----:B------:R-:W-:Y:S04]  /*62a0*/  BSSY B1, `(.L_x_248) ;  /* 0x0000006000017945 */ /* 0x000fe80003800000 */
[----:B------:R0:W-:Y:S01]  /*62b0*/  @!P4 STG.E.U8 desc[UR36][R10.64+0x50], R9 ;  /* 0x000050090a00c986 */ /* 0x0001e2000c101124 */
[----:B------:R-:W-:Y:S05]  /*62c0*/  @P3 BRA `(.L_x_249) ;  /* 0x00000000000c3947 */ /* 0x000fea0003800000 */
[----:B--2---:R-:W0:Y:S02]  /*62d0*/  LDG.E.U8 R157, desc[UR36][R12.64+0x51] ;  /* 0x000051240c9d7981 */ /* 0x004e24000c1e1100 */
[----:B0-----:R-:W-:-:S05]  /*62e0*/  PRMT R9, R157, 0x8880, RZ ;  /* 0x000088809d097816 */ /* 0x001fca00000000ff */
[----:B------:R-:W-:-:S07]  /*62f0*/  IMAD R22, R9, R156, RZ ;  /* 0x0000009c09167224 */ /* 0x000fce00078e02ff */
.L_x_249:
[----:B------:R-:W-:Y:S05]  /*6300*/  BSYNC B1 ;  /* 0x0000000000017941 */ /* 0x000fea0003800000 */
.L_x_248:
[----:B------:R-:W-:Y:S01]  /*6310*/  @!P3 IMAD R67, R67, R155, R22 ;  /* 0x0000009b4343b224 */ /* 0x000fe200078e0216 */
[----:B------:R-:W-:Y:S04]  /*6320*/  BSSY B1, `(.L_x_250) ;  /* 0x0000006000017945 */ /* 0x000fe80003800000 */
[----:B------:R0:W-:Y:S01]  /*6330*/  @!P3 STG.E.U8 desc[UR36][R10.64+0x51], R67 ;  /* 0x000051430a00b986 */ /* 0x0001e2000c101124 */
[----:B------:R-:W-:Y:S05]  /*6340*/  @P5 BRA `(.L_x_251) ;  /* 0x00000000000c5947 */ /* 0x000fea0003800000 */
[----:B--2---:R-:W0:Y:S02]  /*6350*/  LDG.E.U8 R157, desc[UR36][R4.64+0x58] ;  /* 0x00005824049d7981 */ /* 0x004e24000c1e1100 */
[----:B0-----:R-:W-:-:S05]  /*6360*/  PRMT R9, R157, 0x8880, RZ ;  /* 0x000088809d097816 */ /* 0x001fca00000000ff */
[----:B------:R-:W-:-:S07]  /*6370*/  IMAD R22, R9, R156, RZ ;  /* 0x0000009c09167224 */ /* 0x000fce00078e02ff */
.L_x_251:
[----:B------:R-:W-:Y:S05]  /*6380*/  BSYNC B1 ;  /* 0x0000000000017941 */ /* 0x000fea0003800000 */
.L_x_250:
[----:B0-----:R-:W-:Y:S01]  /*6390*/  @!P5 IMAD R9, R68, R155, R22 ;  /* 0x0000009b4409d224 */ /* 0x001fe200078e0216 */
[----:B------:R-:W-:Y:S04]  /*63a0*/  BSSY B1, `(.L_x_252) ;  /* 0x0000006000017945 */ /* 0x000fe80003800000 */
[----:B------:R0:W-:Y:S01]  /*63b0*/  @!P5 STG.E.U8 desc[UR36][R6.64+0x58], R9 ;  /* 0x000058090600d986 */ /* 0x0001e2000c101124 */
[----:B------:R-:W-:Y:S05]  /*63c0*/  @P1 BRA `(.L_x_253) ;  /* 0x00000000000c1947 */ /* 0x000fea0003800000 */
[----:B--2---:R-:W0:Y:S02]  /*63d0*/  LDG.E.U8 R157, desc[UR36][R4.64+0x59] ;  /* 0x00005924049d7981 */ /* 0x004e24000c1e1100 */
[----:B0-----:R-:W-:-:S05]  /*63e0*/  PRMT R9, R157, 0x8880, RZ ;  /* 0x000088809d097816 */ /* 0x001fca00000000ff */
[----:B------:R-:W-:-:S07]  /*63f0*/  IMAD R22, R9, R156, RZ ;  /* 0x0000009c09167224 */ /* 0x000fce00078e02ff */
.L_x_253:
[----:B------:R-:W-:Y:S05]  /*6400*/  BSYNC B1 ;  /* 0x0000000000017941 */ /* 0x000fea0003800000 */
.L_x_252:
        /* <DEDUP_REMOVED lines=11> */
.L_x_255:
[----:B------:R-:W-:Y:S05]  /*64c0*/  BSYNC B1 ;  /* 0x0000000000017941 */ /* 0x000fea0003800000 */
.L_x_254:
[----:B0-----:R-:W-:Y:S01]  /*64d0*/  @!P4 IMAD R9, R70, R155, R22 ;  /* 0x0000009b4609c224 */ /* 0x001fe200078e0216 */
[----:B------:R-:W-:Y:S04]  /*64e0*/  BSSY B1, `(.L_x_256) ;  /* 0x0000006000017945 */ /* 0x000fe80003800000 */
[----:B------:R0:W-:Y:S01]  /*64f0*/  @!P4 STG.E.U8 desc[UR36][R10.64+0x58], R9 ;  /* 0x000058090a00c986 */ /* 0x0001e2000c101124 */
[----:B------:R-:W-:Y:S05]  /*6500*/  @P3 BRA `(.L_x_257) ;  /* 0x00000000000c3947 */ /* 0x000fea0003800000 */
[----:B--2---:R-:W0:Y:S02]  /*6510*/  LDG.E.U8 R157, desc[UR36][R12.64+0x59] ;  /* 0x000059240c9d7981 */ /* 0x004e24000c1e1100 */
[----:B0-----:R-:W-:-:S05]  /*6520*/  PRMT R9, R157, 0x8880, RZ ;  /* 0x000088809d097816 */ /* 0x001fca00000000ff */
[----:B------:R-:W-:-:S07]  /*6530*/  IMAD R22, R9, R156, RZ ;  /* 0x0000009c09167224 */ /* 0x000fce00078e02ff */
.L_x_257:
[----:B------:R-:W-:Y:S05]  /*6540*/  BSYNC B1 ;  /* 0x0000000000017941 */ /* 0x000fea0003800000 */
.L_x_256:
[----:B------:R-:W-:Y:S01]  /*6550*/  @!P3 IMAD R71, R71, R155, R22 ;  /* 0x0000009b4747b224 */ /* 0x000fe200078e0216 */
[----:B------:R-:W-:Y:S04]  /*6560*/  BSSY B1, `(.L_x_258) ;  /* 0x0000006000017945 */ /* 0x000fe80003800000 */
[----:B------:R0:W-:Y:S01]  /*6570*/  @!P3 STG.E.U8 desc[UR36][R10.64+0x59], R71 ;  /* 0x000059470a00b986 */ /* 0x0001e2000c101124 */
[----:B------:R-:W-:Y:S05]  /*6580*/  @P5 BRA `(.L_x_259) ;  /* 0x00000000000c5947 */ /* 0x000fea0003800000 */
[----:B--2---:R-:W0:Y:S02]  /*6590*/  LDG.E.U8 R157, desc[UR36][R4.64+0x60] ;  /* 0x00006024049d7981 */ /* 0x004e24000c1e1100 */
[----:B0-----:R-:W-:-:S05]  /*65a0*/  PRMT R9, R157, 0x8880, RZ ;  /* 0x000088809d097816 */ /* 0x001fca00000000ff */
[----:B------:R-:W-:-:S07]  /*65b0*/  IMAD R22, R9, R156, RZ ;  /* 0x0000009c09167224 */ /* 0x000fce00078e02ff */
.L_x_259:
[----:B------:R-:W-:Y:S05]  /*65c0*/  BSYNC B1 ;  /* 0x0000000000017941 */ /* 0x000fea0003800000 */
.L_x_258:
[----:B0-----:R-:W-:Y:S01]  /*65d0*/  @!P5 IMAD R9, R72, R155, R22 ;  /* 0x0000009b4809d224 */ /* 0x001fe200078e0216 */
[----:B------:R-:W-:Y:S04]  /*65e0*/  BSSY B1, `(.L_x_260) ;  /* 0x0000006000017945 */ /* 0x000fe80003800000 */
[----:B------:R0:W-:Y:S01]  /*65f0*/  @!P5 STG.E.U8 desc[UR36][R6.64+0x60], R9 ;  /* 0x000060090600d986 */ /* 0x0001e2000c101124 */
[----:B------:R-:W-:Y:S05]  /*6600*/  @P1 BRA `(.L_x_261) ;  /* 0x00000000000c1947 */ /* 0x000fea0003800000 */
[----:B--2---:R-:W0:Y:S02]  /*6610*/  LDG.E.U8 R157, desc[UR36][R4.64+0x61] ;  /* 0x00006124049d7981 */ /* 0x004e24000c1e1100 */
[----:B0-----:R-:W-:-:S05]  /*6620*/  PRMT R9, R157, 0x8880, RZ ;  /* 0x000088809d097816 */ /* 0x001fca00000000ff */
[----:B------:R-:W-:-:S07]  /*6630*/  IMAD R22, R9, R156, RZ ;  /* 0x0000009c09167224 */ /* 0x000fce00078e02ff */
.L_x_261:
[----:B------:R-:W-:Y:S05]  /*6640*/  BSYNC B1 ;  /* 0x0000000000017941 */ /* 0x000fea0003800000 */
.L_x_260:
        /* <DEDUP_REMOVED lines=11> */
.L_x_263:
[----:B------:R-:W-:Y:S05]  /*6700*/  BSYNC B1 ;  /* 0x0000000000017941 */ /* 0x000fea0003800000 */
.L_x_262:
[----:B0-----:R-:W-:Y:S01]  /*6710*/  @!P4 IMAD R9, R74, R155, R22 ;  /* 0x0000009b4a09c224 */ /* 0x001fe200078e0216 */
[----:B------:R-:W-:Y:S04]  /*6720*/  BSSY B1, `(.L_x_264) ;  /* 0x0000006000017945 */ /* 0x000fe80003800000 */
[----:B------:R0:W-:Y:S01]  /*6730*/  @!P4 STG.E.U8 desc[UR36][R10.64+0x60], R9 ;  /* 0x000060090a00c986 */ /* 0x0001e2000c101124 */
[----:B------:R-:W-:Y:S05]  /*6740*/  @P3 BRA `(.L_x_265) ;  /* 0x00000000000c3947 */ /* 0x000fea0003800000 */
[----:B--2---:R-:W0:Y:S02]  /*6750*/  LDG.E.U8 R157, desc[UR36][R12.64+0x61] ;  /* 0x000061240c9d7981 */ /* 0x004e24000c1e1100 */
[----:B0-----:R-:W-:-:S05]  /*6760*/  PRMT R9, R157, 0x8880, RZ ;  /* 0x000088809d097816 */ /* 0x001fca00000000ff */
[----:B------:R-:W-:-:S07]  /*6770*/  IMAD R22, R9, R156, RZ ;  /* 0x0000009c09167224 */ /* 0x000fce00078e02ff */
.L_x_265:
[----:B------:R-:W-:Y:S05]  /*6780*/  BSYNC B1 ;  /* 0x0000000000017941 */ /* 0x000fea0003800000 */
.L_x_264:
[----:B------:R-:W-:Y:S01]  /*6790*/  @!P3 IMAD R75, R75, R155, R22 ;  /* 0x0000009b4b4bb224 */ /* 0x000fe200078e0216 */
[----:B------:R-:W-:Y:S04]  /*67a0*/  BSSY B1, `(.L_x_266) ;  /* 0x0000006000017945 */ /* 0x000fe80003800000 */
[----:B------:R0:W-:Y:S01]  /*67b0*/  @!P3 STG.E.U8 desc[UR36][R10.64+0x61], R75 ;  /* 0x0000614b0a00b986 */ /* 0x0001e2000c101124 */
[----:B------:R-:W-:Y:S05]  /*67c0*/  @P5 BRA `(.L_x_267) ;  /* 0x00000000000c5947 */ /* 0x000fea0003800000 */
[----:B--2---:R-:W0:Y:S02]  /*67d0*/  LDG.E.U8 R157, desc[UR36][R4.64+0x68] ;  /* 0x00006824049d7981 */ /* 0x004e24000c1e1100 */
[----:B0-----:R-:W-:-:S05]  /*67e0*/  PRMT R9, R157, 0x8880, RZ ;  /* 0x000088809d097816 */ /* 0x001fca00000000ff */
[----:B------:R-:W-:-:S07]  /*67f0*/  IMAD R22, R9, R156, RZ ;  /* 0x0000009c09167224 */ /* 0x000fce00078e02ff */
.L_x_267:
[----:B------:R-:W-:Y:S05]  /*6800*/  BSYNC B1 ;  /* 0x0000000000017941 */ /* 0x000fea0003800000 */
.L_x_266:
[----:B0-----:R-:W-:Y:S01]  /*6810*/  @!P5 IMAD R9, R76, R155, R22 ;  /* 0x0000009b4c09d224 */ /* 0x001fe200078e0216 */
[----:B------:R-:W-:Y:S04]  /*6820*/  BSSY B1, `(.L_x_268) ;  /* 0x0000006000017945 */ /* 0x000fe80003800000 */
[----:B------:R0:W-:Y:S01]  /*6830*/  @!P5 STG.E.U8 desc[UR36][R6.64+0x68], R9 ;  /* 0x000068090600d986 */ /* 0x0001e2000c101124 */
[----:B------:R-:W-:Y:S05]  /*6840*/  @P1 BRA `(.L_x_269) ;  /* 0x00000000000c1947 */ /* 0x000fea0003800000 */
[----:B--2---:R-:W0:Y:S02]  /*6850*/  LDG.E.U8 R157, desc[UR36][R4.64+0x69] ;  /* 0x00006924049d7981 */ /* 0x004e24000c1e1100 */
[----:B0-----:R-:W-:-:S05]  /*6860*/  PRMT R9, R157, 0x8880, RZ ;  /* 0x000088809d097816 */ /* 0x001fca00000000ff */
[----:B------:R-:W-:-:S07]  /*6870*/  IMAD R22, R9, R156, RZ ;  /* 0x0000009c09167224 */ /* 0x000fce00078e02ff */
.L_x_269:
[----:B------:R-:W-:Y:S05]  /*6880*/  BSYNC B1 ;  /* 0x0000000000017941 */ /* 0x000fea0003800000 */
.L_x_268:
        /* <DEDUP_REMOVED lines=11> */
.L_x_271:
[----:B------:R-:W-:Y:S05]  /*6940*/  BSYNC B1 ;  /* 0x0000000000017941 */ /* 0x000fea0003800000 */
.L_x_270:
[----:B0-----:R-:W-:Y:S01]  /*6950*/  @!P4 IMAD R9, R78, R155, R22 ;  /* 0x0000009b4e09c224 */ /* 0x001fe200078e0216 */
[----:B------:R-:W-:Y:S04]  /*6960*/  BSSY B1, `(.L_x_272) ;  /* 0x0000006000017945 */ /* 0x000fe80003800000 */
[----:B------:R0:W-:Y:S01]  /*6970*/  @!P4 STG.E.U8 desc[UR36][R10.64+0x68], R9 ;  /* 0x000068090a00c986 */ /* 0x0001e2000c101124 */
[----:B------:R-:W-:Y:S05]  /*6980*/  @P3 BRA `(.L_x_273) ;  /* 0x00000000000c3947 */ /* 0x000fea0003800000 */
[----:B--2---:R-:W0:Y:S02]  /*6990*/  LDG.E.U8 R157, desc[UR36][R12.64+0x69] ;  /* 0x000069240c9d7981 */ /* 0x004e24000c1e1100 */
[----:B0-----:R-:W-:-:S05]  /*69a0*/  PRMT R9, R157, 0x8880, RZ ;  /* 0x000088809d097816 */ /* 0x001fca00000000ff */
[----:B------:R-:W-:-:S07]  /*69b0*/  IMAD R22, R9, R156, RZ ;  /* 0x0000009c09167224 */ /* 0x000fce00078e02ff */
.L_x_273:
[----:B------:R-:W-:Y:S05]  /*69c0*/  BSYNC B1 ;  /* 0x0000000000017941 */ /* 0x000fea0003800000 */
.L_x_272:
[----:B------:R-:W-:Y:S01]  /*69d0*/  @!P3 IMAD R79, R79, R155, R22 ;  /* 0x0000009b4f4fb224 */ /* 0x000fe200078e0216 */
[----:B------:R-:W-:Y:S04]  /*69e0*/  BSSY B1, `(.L_x_274) ;  /* 0x0000006000017945 */ /* 0x000fe80003800000 */
[----:B------:R0:W-:Y:S01]  /*69f0*/  @!P3 STG.E.U8 desc[UR36][R10.64+0x69], R79 ;  /* 0x0000694f0a00b986 */ /* 0x0001e2000c101124 */
[----:B------:R-:W-:Y:S05]  /*6a00*/  @P5 BRA `(.L_x_275) ;  /* 0x00000000000c5947 */ /* 0x000fea0003800000 */
[----:B--2---:R-:W0:Y:S02]  /*6a10*/  LDG.E.U8 R157, desc[UR36][R4.64+0x70] ;  /* 0x00007024049d7981 */ /* 0x004e24000c1e1100 */
[----:B0-----:R-:W-:-:S05]  /*6a20*/  PRMT R9, R157, 0x8880, RZ ;  /* 0x000088809d097816 */ /* 0x001fca00000000ff */
[----:B------:R-:W-:-:S07]  /*6a30*/  IMAD R22, R9, R156, RZ ;  /* 0x0000009c09167224 */ /* 0x000fce00078e02ff */
.L_x_275:
[----:B------:R-:W-:Y:S05]  /*6a40*/  BSYNC B1 ;  /* 0x0000000000017941 */ /* 0x000fea0003800000 */
.L_x_274:
[----:B0-----:R-:W-:Y:S01]  /*6a50*/  @!P5 IMAD R9, R80, R155, R22 ;  /* 0x0000009b5009d224 */ /* 0x001fe200078e0216 */
[----:B------:R-:W-:Y:S04]  /*6a60*/  BSSY B1, `(.L_x_276) ;  /* 0x0000006000017945 */ /* 0x000fe80003800000 */
[----:B------:R0:W-:Y:S01]  /*6a70*/  @!P5 STG.E.U8 desc[UR36][R6.64+0x70], R9 ;  /* 0x000070090600d986 */ /* 0x0001e2000c101124 */
[----:B------:R-:W-:Y:S05]  /*6a80*/  @P1 BRA `(.L_x_277) ;  /* 0x00000000000c1947 */ /* 0x000fea0003800000 */
[----:B--2---:R-:W0:Y:S02]  /*6a90*/  LDG.E.U8 R157, desc[UR36][R4.64+0x71] ;  /* 0x00007124049d7981 */ /* 0x004e24000c1e1100 */
[----:B0-----:R-:W-:-:S05]  /*6aa0*/  PRMT R9, R157, 0x8880, RZ ;  /* 0x000088809d097816 */ /* 0x001fca00000000ff */
[----:B------:R-:W-:-:S07]  /*6ab0*/  IMAD R22, R9, R156, RZ ;  /* 0x0000009c09167224 */ /* 0x000fce00078e02ff */
.L_x_277:
[----:B------:R-:W-:Y:S05]  /*6ac0*/  BSYNC B1 ;  /* 0x0000000000017941 */ /* 0x000fea0003800000 */
.L_x_276:
[----:B------:R-:W-:Y:S01]  /*6ad0*/  ISETP.LT.OR P4, PT, R3, 0x71, !P0 ;  /* 0x000000710300780c */ /* 0x000fe20004781670 */
[----:B------:R-:W-:Y:S01]  /*6ae0*/  @!P1 IMAD R81, R81, R155, R22 ;  /* 0x0000009b51519224 */ /* 0x000fe200078e0216 */
[----:B------:R-:W-:Y:S01]  /*6af0*/  BSSY B1, `(.L_x_278) ;  /* 0x000000a000017945 */ /* 0x000fe20003800000 */
[C---:B------:R-:W-:Y:S02]  /*6b00*/  ISETP.LT.OR P3, PT, R3.reuse, 0x72, !P0 ;  /* 0x000000720300780c */ /* 0x040fe40004761670 */
        /* <DEDUP_REMOVED lines=8> */
.L_x_279:
[----:B------:R-:W-:Y:S05]  /*6b90*/  BSYNC B1 ;  /* 0x0000000000017941 */ /* 0x000fea0003800000 */
.L_x_278:
[----:B0-----:R-:W-:Y:S01]  /*6ba0*/  @!P4 IMAD R9, R82, R155, R22 ;  /* 0x0000009b5209c224 */ /* 0x001fe200078e0216 */
[----:B------:R-:W-:Y:S04]  /*6bb0*/  BSSY B1, `(.L_x_280) ;  /* 0x0000006000017945 */ /* 0x000fe80003800000 */
[----:B------:R0:W-:Y:S01]  /*6bc0*/  @!P4 STG.E.U8 desc[UR36][R10.64+0x70], R9 ;  /* 0x000070090a00c986 */ /* 0x0001e2000c101124 */
[----:B------:R-:W-:Y:S05]  /*6bd0*/  @P3 BRA `(.L_x_281) ;  /* 0x00000000000c3947 */ /* 0x000fea0003800000 */
[----:B--2---:R-:W0:Y:S02]  /*6be0*/  LDG.E.U8 R157, desc[UR36][R12.64+0x71] ;  /* 0x000071240c9d7981 */ /* 0x004e24000c1e1100 */
[----:B0-----:R-:W-:-:S05]  /*6bf0*/  PRMT R9, R157, 0x8880, RZ ;  /* 0x000088809d097816 */ /* 0x001fca00000000ff */
[----:B------:R-:W-:-:S07]  /*6c00*/  IMAD R22, R9, R156, RZ ;  /* 0x0000009c09167224 */ /* 0x000fce00078e02ff */
.L_x_281:
[----:B------:R-:W-:Y:S05]  /*6c10*/  BSYNC B1 ;  /* 0x0000000000017941 */ /* 0x000fea0003800000 */
.L_x_280:
[----:B------:R-:W-:Y:S01]  /*6c20*/  @!P3 IMAD R83, R83, R155, R22 ;  /* 0x0000009b5353b224 */ /* 0x000fe200078e0216 */
[----:B------:R-:W-:Y:S04]  /*6c30*/  BSSY B1, `(.L_x_282) ;  /* 0x0000006000017945 */ /* 0x000fe80003800000 */
[----:B------:R0:W-:Y:S01]  /*6c40*/  @!P3 STG.E.U8 desc[UR36][R10.64+0x71], R83 ;  /* 0x000071530a00b986 */ /* 0x0001e2000c101124 */
[----:B------:R-:W-:Y:S05]  /*6c50*/  @P1 BRA `(.L_x_283) ;  /* 0x00000000000c1947 */ /* 0x000fea0003800000 */
[----:B--2---:R-:W0:Y:S02]  /*6c60*/  LDG.E.U8 R157, desc[UR36][R4.64+0x78] ;  /* 0x00007824049d7981 */ /* 0x004e24000c1e1100 */
[----:B0-----:R-:W-:-:S05]  /*6c70*/  PRMT R9, R157, 0x8880, RZ ;  /* 0x000088809d097816 */ /* 0x001fca00000000ff */
[----:B------:R-:W-:-:S07]  /*6c80*/  IMAD R22, R9, R156, RZ ;  /* 0x0000009c09167224 */ /* 0x000fce00078e02ff */
.L_x_283:
[----:B------:R-:W-:Y:S05]  /*6c90*/  BSYNC B1 ;  /* 0x0000000000017941 */ /* 0x000fea0003800000 */
.L_x_282:
[----:B0-----:R-:W-:Y:S01]  /*6ca0*/  @!P1 IMAD R9, R84, R155, R22 ;  /* 0x0000009b54099224 */ /* 0x001fe200078e0216 */
[----:B------:R-:W-:Y:S04]  /*6cb0*/  BSSY B1, `(.L_x_284) ;  /* 0x0000006000017945 */ /* 0x000fe80003800000 */
[----:B------:R0:W-:Y:S01]  /*6cc0*/  @!P1 STG.E.U8 desc[UR36][R6.64+0x78], R9 ;  /* 0x0000780906009986 */ /* 0x0001e2000c101124 */
[----:B------:R-:W-:Y:S05]  /*6cd0*/  @P2 BRA `(.L_x_285) ;  /* 0x00000000000c2947 */ /* 0x000fea0003800000 */
[----:B--2---:R-:W0:Y:S02]  /*6ce0*/  LDG.E.U8 R157, desc[UR36][R4.64+0x79] ;  /* 0x00007924049d7981 */ /* 0x004e24000c1e1100 */
[----:B0-----:R-:W-:-:S05]  /*6cf0*/  PRMT R9, R157, 0x8880, RZ ;  /* 0x000088809d097816 */ /* 0x001fca00000000ff */
[----:B------:R-:W-:-:S07]  /*6d00*/  IMAD R22, R9, R156, RZ ;  /* 0x0000009c09167224 */ /* 0x000fce00078e02ff */
.L_x_285:
[----:B------:R-:W-:Y:S05]  /*6d10*/  BSYNC B1 ;  /* 0x0000000000017941 */ /* 0x000fea0003800000 */
.L_x_284:
[----:B------:R-:W-:Y:S01]  /*6d20*/  @!P2 IMAD R85, R85, R155, R22 ;  /* 0x0000009b5555a224 */ /* 0x000fe200078e0216 */
[----:B------:R-:W-:Y:S04]  /*6d30*/  BSSY B1, `(.L_x_286) ;  /* 0x0000006000017945 */ /* 0x000fe80003800000 */
[----:B------:R0:W-:Y:S01]  /*6d40*/  @!P2 STG.E.U8 desc[UR36][R6.64+0x79], R85 ;  /* 0x000079550600a986 */ /* 0x0001e2000c101124 */
[----:B------:R-:W-:Y:S05]  /*6d50*/  @P5 BRA `(.L_x_287) ;  /* 0x00000000000c5947 */ /* 0x000fea0003800000 */
[----:B--2---:R-:W2:Y:S02]  /*6d60*/  LDG.E.U8 R157, desc[UR36][R12.64+0x78] ;  /* 0x000078240c9d7981 */ /* 0x004ea4000c1e1100 */
[----:B--2---:R-:W-:-:S05]  /*6d70*/  PRMT R5, R157, 0x8880, RZ ;  /* 0x000088809d057816 */ /* 0x004fca00000000ff */
[----:B------:R-:W-:-:S07]  /*6d80*/  IMAD R22, R5, R156, RZ ;  /* 0x0000009c05167224 */ /* 0x000fce00078e02ff */
.L_x_287:
[----:B------:R-:W-:Y:S05]  /*6d90*/  BSYNC B1 ;  /* 0x0000000000017941 */ /* 0x000fea0003800000 */
.L_x_286:
[----:B------:R-:W-:Y:S01]  /*6da0*/  @!P5 IMAD R5, R86, R155, R22 ;  /* 0x0000009b5605d224 */ /* 0x000fe200078e0216 */
[----:B------:R-:W-:Y:S01]  /*6db0*/  ISETP.LT.OR P0, PT, R3, 0x7a, !P0 ;  /* 0x0000007a0300780c */ /* 0x000fe20004701670 */
[----:B------:R-:W-:Y:S03]  /*6dc0*/  BSSY B1, `(.L_x_288) ;  /* 0x0000006000017945 */ /* 0x000fe60003800000 */
[----:B------:R0:W-:Y:S09]  /*6dd0*/  @!P5 STG.E.U8 desc[UR36][R10.64+0x78], R5 ;  /* 0x000078050a00d986 */ /* 0x0001f2000c101124 */
[----:B------:R-:W-:Y:S05]  /*6de0*/  @P0 BRA `(.L_x_289) ;  /* 0x00000000000c0947 */ /* 0x000fea0003800000 */
[----:B--2---:R-:W2:Y:S02]  /*6df0*/  LDG.E.U8 R157, desc[UR36][R12.64+0x79] ;  /* 0x000079240c9d7981 */ /* 0x004ea4000c1e1100 */
[----:B--2---:R-:W-:-:S05]  /*6e00*/  PRMT R3, R157, 0x8880, RZ ;  /* 0x000088809d037816 */ /* 0x004fca00000000ff */
[----:B------:R-:W-:-:S07]  /*6e10*/  IMAD R22, R3, R156, RZ ;  /* 0x0000009c03167224 */ /* 0x000fce00078e02ff */
.L_x_289:
[----:B------:R-:W-:Y:S05]  /*6e20*/  BSYNC B1 ;  /* 0x0000000000017941 */ /* 0x000fea0003800000 */
.L_x_288:
[----:B------:R-:W-:Y:S01]  /*6e30*/  IMAD R87, R87, R155, R22 ;  /* 0x0000009b57577224 */ /* 0x000fe200078e0216 */
[----:B------:R-:W-:Y:S06]  /*6e40*/  @P0 BRA `(.L_x_290) ;  /* 0x0000001800180947 */ /* 0x000fec0003800000 */
[----:B------:R0:W-:Y:S01]  /*6e50*/  STG.E.U8 desc[UR36][R10.64+0x79], R87 ;  /* 0x000079570a007986 */ /* 0x0001e2000c101124 */
[----:B------:R-:W-:Y:S05]  /*6e60*/  BRA `(.L_x_290) ;  /* 0x0000001800107947 */ /* 0x000fea0003800000 */
.L_x_33:
[C---:B------:R-:W-:Y:S02]  /*6e70*/  ISETP.GE.AND P2, PT, R0.reuse, 0x1, PT ;  /* 0x000000010000780c */ /* 0x040fe40003f46270 */
[----:B------:R-:W-:Y:S02]  /*6e80*/  ISETP.GE.AND P0, PT, R0, 0x9, PT ;  /* 0x000000090000780c */ /* 0x000fe40003f06270 */
[C---:B------:R-:W-:Y:S02]  /*6e90*/  ISETP.LT.OR P3, PT, R3.reuse, 0x1, !P2 ;  /* 0x000000010300780c */ /* 0x040fe40005761670 */
[C---:B------:R-:W-:Y:S02]  /*6ea0*/  ISETP.LT.OR P5, PT, R3.reuse, 0x2, !P2 ;  /* 0x000000020300780c */ /* 0x040fe400057a1670 */
[C---:B------:R-:W-:Y:S02]  /*6eb0*/  ISETP.LT.OR P1, PT, R3.reuse, 0x1, !P0 ;  /* 0x000000010300780c */ /* 0x040fe40004721670 */
[----:B------:R-:W-:-:S07]  /*6ec0*/  ISETP.LT.OR P4, PT, R3, 0x2, !P0 ;  /* 0x000000020300780c */ /* 0x000fce0004781670 */
[-C--:B------:R-:W-:Y:S02]  /*6ed0*/  @!P3 IMAD R5, R88, R155.reuse, RZ ;  /* 0x0000009b5805b224 */ /* 0x080fe400078e02ff */
[-C--:B------:R-:W-:Y:S02]  /*6ee0*/  @!P5 IMAD R89, R89, R155.reuse, RZ ;  /* 0x0000009b5959d224 */ /* 0x080fe400078e02ff */
[-C--:B------:R-:W-:Y:S01]  /*6ef0*/  @!P1 IMAD R13, R90, R155.reuse, RZ ;  /* 0x0000009b5a0d9224 */ /* 0x080fe200078e02ff */
[----:B------:R0:W-:Y:S01]  /*6f00*/  @!P3 STG.E.U8 desc[UR36][R160.64], R5 ;  /* 0x00000005a000b986 */ /* 0x0001e2000c101124 */
[----:B------:R-:W-:Y:S01]  /*6f10*/  ISETP.LT.OR P3, PT, R3, 0x9, !P2 ;  /* 0x000000090300780c */ /* 0x000fe20005761670 */
[----:B------:R-:W-:Y:S02]  /*6f20*/  @!P4 IMAD R91, R91, R155, RZ ;  /* 0x0000009b5b5bc224 */ /* 0x000fe400078e02ff */
[----:B------:R-:W-:Y:S01]  /*6f30*/  @!P5 STG.E.U8 desc[UR36][R160.64+0x1], R89 ;  /* 0x00000159a000d986 */ /* 0x000fe2000c101124 */
[----:B------:R-:W-:-:S03]  /*6f40*/  ISETP.LT.OR P5, PT, R3, 0xa, !P2 ;  /* 0x0000000a0300780c */ /* 0x000fc600057a1670 */
[----:B------:R1:W-:Y:S01]  /*6f50*/  @!P1 STG.E.U8 desc[UR36][R8.64], R13 ;  /* 0x0000000d08009986 */ /* 0x0003e2000c101124 */
[----:B------:R-:W-:-:S03]  /*6f60*/  ISETP.LT.OR P1, PT, R3, 0x9, !P0 ;  /* 0x000000090300780c */ /* 0x000fc60004721670 */
[----:B------:R-:W-:Y:S01]  /*6f70*/  @!P4 STG.E.U8 desc[UR36][R8.64+0x1], R91 ;  /* 0x0000015b0800c986 */ /* 0x000fe2000c101124 */
[----:B------:R-:W-:Y:S01]  /*6f80*/  ISETP.LT.OR P4, PT, R3, 0xa, !P0 ;  /* 0x0000000a0300780c */ /* 0x000fe20004781670 */
[----:B------:R-:W-:-:S04]  /*6f90*/  @!P3 IMAD R15, R92, R155, RZ ;  /* 0x0000009b5c0fb224 */ /* 0x000fc800078e02ff */
[-C--:B------:R-:W-:Y:S01]  /*6fa0*/  @!P5 IMAD R93, R93, R155.reuse, RZ ;  /* 0x0000009b5d5dd224 */ /* 0x080fe200078e02ff */
[----:B------:R3:W-:Y:S01]  /*6fb0*/  @!P3 STG.E.U8 desc[UR36][R160.64+0x8], R15 ;  /* 0x0000080fa000b986 */ /* 0x0007e2000c101124 */
[C---:B------:R-:W-:Y:S02]  /*6fc0*/  ISETP.LT.OR P3, PT, R3.reuse, 0x11, !P2 ;  /* 0x000000110300780c */ /* 0x040fe40005761670 */
[-C--:B0-----:R-:W-:Y:S01]  /*6fd0*/  @!P1 IMAD R5, R94, R155.reuse, RZ ;  /* 0x0000009b5e059224 */ /* 0x081fe200078e02ff */
[----:B------:R-:W-:Y:S01]  /*6fe0*/  @!P5 STG.E.U8 desc[UR36][R160.64+0x9], R93 ;  /* 0x0000095da000d986 */ /* 0x000fe2000c101124 */
[----:B------:R-:W-:Y:S02]  /*6ff0*/  ISETP.LT.OR P5, PT, R3, 0x12, !P2 ;  /* 0x000000120300780c */ /* 0x000fe400057a1670 */
[----:B------:R-:W-:Y:S01]  /*7000*/  @!P4 IMAD R95, R95, R155, RZ ;  /* 0x0000009b5f5fc224 */ /* 0x000fe200078e02ff */
[----:B------:R0:W-:Y:S01]  /*7010*/  @!P1 STG.E.U8 desc[UR36][R8.64+0x8], R5 ;  /* 0x0000080508009986 */ /* 0x0001e2000c101124 */
[----:B------:R-:W-:-:S03]  /*7020*/  ISETP.LT.OR P1, PT, R3, 0x11, !P0 ;  /* 0x000000110300780c */ /* 0x000fc60004721670 */
[----:B------:R-:W-:Y:S01]  /*7030*/  @!P4 STG.E.U8 desc[UR36][R8.64+0x9], R95 ;  /* 0x0000095f0800c986 */ /* 0x000fe2000c101124 */
[----:B------:R-:W-:Y:S01]  /*7040*/  ISETP.LT.OR P4, PT, R3, 0x12, !P0 ;  /* 0x000000120300780c */ /* 0x000fe20004781670 */
[----:B-1----:R-:W-:-:S04]  /*7050*/  @!P3 IMAD R13, R96, R155, RZ ;  /* 0x0000009b600db224 */ /* 0x002fc800078e02ff */
[-C--:B------:R-:W-:Y:S01]  /*7060*/  @!P5 IMAD R97, R97, R155.reuse, RZ ;  /* 0x0000009b6161d224 */ /* 0x080fe200078e02ff */
[----:B------:R1:W-:Y:S01]  /*7070*/  @!P3 STG.E.U8 desc[UR36][R160.64+0x10], R13 ;  /* 0x0000100da000b986 */ /* 0x0003e2000c101124 */
[C---:B------:R-:W-:Y:S02]  /*7080*/  ISETP.LT.OR P3, PT, R3.reuse, 0x19, !P2 ;  /* 0x000000190300780c */ /* 0x040fe40005761670 */
[-C--:B---3--:R-:W-:Y:S01]  /*7090*/  @!P1 IMAD R15, R98, R155.reuse, RZ ;  /* 0x0000009b620f9224 */ /* 0x088fe200078e02ff */
[----:B------:R-:W-:Y:S01]  /*70a0*/  @!P5 STG.E.U8 desc[UR36][R160.64+0x11], R97 ;  /* 0x00001161a000d986 */ /* 0x000fe2000c101124 */
[----:B------:R-:W-:Y:S02]  /*70b0*/  ISETP.LT.OR P5, PT, R3, 0x1a, !P2 ;  /* 0x0000001a0300780c */ /* 0x000fe400057a1670 */
[----:B------:R-:W-:Y:S01]  /*70c0*/  @!P4 IMAD R99, R99, R155, RZ ;  /* 0x0000009b6363c224 */ /* 0x000fe200078e02ff */
[----:B------:R3:W-:Y:S01]  /*70d0*/  @!P1 STG.E.U8 desc[UR36][R8.64+0x10], R15 ;  /* 0x0000100f08009986 */ /* 0x0007e2000c101124 */
[----:B------:R-:W-:-:S03]  /*70e0*/  ISETP.LT.OR P1, PT, R3, 0x19, !P0 ;  /* 0x000000190300780c */ /* 0x000fc60004721670 */
[----:B------:R-:W-:Y:S01]  /*70f0*/  @!P4 STG.E.U8 desc[UR36][R8.64+0x11], R99 ;  /* 0x000011630800c986 */ /* 0x000fe2000c101124 */
[----:B------:R-:W-:Y:S01]  /*7100*/  ISETP.LT.OR P4, PT, R3, 0x1a, !P0 ;  /* 0x0000001a0300780c */ /* 0x000fe20004781670 */
[----:B0-----:R-:W-:-:S04]  /*7110*/  @!P3 IMAD R5, R100, R155, RZ ;  /* 0x0000009b6405b224 */ /* 0x001fc800078e02ff */
[-C--:B------:R-:W-:Y:S01]  /*7120*/  @!P5 IMAD R101, R101, R155.reuse, RZ ;  /* 0x0000009b6565d224 */ /* 0x080fe200078e02ff */
[----:B------:R0:W-:Y:S01]  /*7130*/  @!P3 STG.E.U8 desc[UR36][R160.64+0x18], R5 ;  /* 0x00001805a000b986 */ /* 0x0001e2000c101124 */
[C---:B------:R-:W-:Y:S02]  /*7140*/  ISETP.LT.OR P3, PT, R3.reuse, 0x21, !P2 ;  /* 0x000000210300780c */ /* 0x040fe40005761670 */
[-C--:B-1----:R-:W-:Y:S01]  /*7150*/  @!P1 IMAD R13, R102, R155.reuse, RZ ;  /* 0x0000009b660d9224 */ /* 0x082fe200078e02ff */
[----:B------:R-:W-:Y:S01]  /*7160*/  @!P5 STG.E.U8 desc[UR36][R160.64+0x19], R101 ;  /* 0x00001965a000d986 */ /* 0x000fe2000c101124 */
[----:B------:R-:W-:Y:S02]  /*7170*/  ISETP.LT.OR P5, PT, R3, 0x22, !P2 ;  /* 0x000000220300780c */ /* 0x000fe400057a1670 */
[----:B------:R-:W-:Y:S01]  /*7180*/  @!P4 IMAD R103, R103, R155, RZ ;  /* 0x0000009b6767c224 */ /* 0x000fe200078e02ff */
[----:B------:R1:W-:Y:S01]  /*7190*/  @!P1 STG.E.U8 desc[UR36][R8.64+0x18], R13 ;  /* 0x0000180d08009986 */ /* 0x0003e2000c101124 */
[----:B------:R-:W-:-:S03]  /*71a0*/  ISETP.LT.OR P1, PT, R3, 0x21, !P0 ;  /* 0x000000210300780c */ /* 0x000fc60004721670 */
[----:B------:R-:W-:Y:S01]  /*71b0*/  @!P4 STG.E.U8 desc[UR36][R8.64+0x19], R103 ;  /* 0x000019670800c986 */ /* 0x000fe2000c101124 */
[----:B------:R-:W-:Y:S01]  /*71c0*/  ISETP.LT.OR P4, PT, R3, 0x22, !P0 ;  /* 0x000000220300780c */ /* 0x000fe20004781670 */
[----:B---3--:R-:W-:-:S04]  /*71d0*/  @!P3 IMAD R15, R104, R155, RZ ;  /* 0x0000009b680fb224 */ /* 0x008fc800078e02ff */
        /* <DEDUP_REMOVED lines=128> */
[----:B------:R-:W-:-:S02]  /*79e0*/  ISETP.GE.AND P1, PT, R0, 0x81, PT ;  /* 0x000000810000780c */ /* 0x000fc40003f26270 */
[C---:B------:R-:W-:Y:S01]  /*79f0*/  ISETP.LT.OR P5, PT, R3.reuse, 0x79, !P0 ;  /* 0x000000790300780c */ /* 0x040fe200047a1670 */
[----:B------:R-:W-:Y:S01]  /*7a00*/  @!P4 STG.E.U8 desc[UR36][R8.64+0x71], R147 ;  /* 0x000071930800c986 */ /* 0x000fe2000c101124 */
[C---:B------:R-:W-:Y:S01]  /*7a10*/  ISETP.LT.OR P0, PT, R3.reuse, 0x7a, !P0 ;  /* 0x0000007a0300780c */ /* 0x040fe20004701670 */
[----:B0-----:R-:W-:Y:S01]  /*7a20*/  @!P3 IMAD R5, R148, R155, RZ ;  /* 0x0000009b9405b224 */ /* 0x001fe200078e02ff */
[----:B------:R-:W-:-:S03]  /*7a30*/  ISETP.LT.OR P4, PT, R3, 0x1, !P1 ;  /* 0x000000010300780c */ /* 0x000fc60004f81670 */
[----:B------:R-:W-:Y:S01]  /*7a40*/  @!P2 IMAD R149, R149, R155, RZ ;  /* 0x0000009b9595a224 */ /* 0x000fe200078e02ff */
[----:B------:R0:W-:Y:S01]  /*7a50*/  @!P3 STG.E.U8 desc[UR36][R160.64+0x78], R5 ;  /* 0x00007805a000b986 */ /* 0x0001e2000c101124 */
[----:B------:R-:W-:-:S03]  /*7a60*/  ISETP.LT.OR P3, PT, R3, 0x2, !P1 ;  /* 0x000000020300780c */ /* 0x000fc60004f61670 */
[----:B------:R-:W-:Y:S01]  /*7a70*/  @!P2 STG.E.U8 desc[UR36][R160.64+0x79], R149 ;  /* 0x00007995a000a986 */ /* 0x000fe2000c101124 */
[-C--:B-1----:R-:W-:Y:S01]  /*7a80*/  @!P5 IMAD R13, R150, R155.reuse, RZ ;  /* 0x0000009b960dd224 */ /* 0x082fe200078e02ff */
[----:B------:R-:W-:Y:S01]  /*7a90*/  ISETP.GE.AND P2, PT, R0, 0x89, PT ;  /* 0x000000890000780c */ /* 0x000fe20003f46270 */
[-C--:B------:R-:W-:Y:S02]  /*7aa0*/  @!P0 IMAD R151, R151, R155.reuse, RZ ;  /* 0x0000009b97978224 */ /* 0x080fe400078e02ff */
[----:B---3--:R-:W-:Y:S01]  /*7ab0*/  @!P4 IMAD R15, R24, R155, RZ ;  /* 0x0000009b180fc224 */ /* 0x008fe200078e02ff */
[----:B------:R1:W-:Y:S01]  /*7ac0*/  @!P5 STG.E.U8 desc[UR36][R8.64+0x78], R13 ;  /* 0x0000780d0800d986 */ /* 0x0003e2000c101124 */
[----:B------:R-:W-:-:S03]  /*7ad0*/  ISETP.LT.OR P5, PT, R3, 0x1, !P2 ;  /* 0x000000010300780c */ /* 0x000fc600057a1670 */
[----:B------:R-:W-:Y:S01]  /*7ae0*/  @!P3 IMAD R25, R25, R155, RZ ;  /* 0x0000009b1919b224 */ /* 0x000fe200078e02ff */
[----:B------:R-:W-:Y:S01]  /*7af0*/  @!P0 STG.E.U8 desc[UR36][R8.64+0x79], R151 ;  /* 0x0000799708008986 */ /* 0x000fe2000c101124 */
[----:B------:R-:W-:-:S03]  /*7b00*/  ISETP.LT.OR P0, PT, R3, 0x2, !P2 ;  /* 0x000000020300780c */ /* 0x000fc60005701670 */
[----:B------:R-:W-:Y:S01]  /*7b10*/  @!P4 STG.E.U8 desc[UR36][R6.64], R15 ;  /* 0x0000000f0600c986 */ /* 0x000fe2000c101124 */
        /* <DEDUP_REMOVED lines=19> */
[-C--:B------:R-:W-:Y:S01]  /*7c50*/  @!P4 IMAD R9, R32, R155.reuse, RZ ;  /* 0x0000009b2009c224 */ /* 0x080fe200078e02ff */
        /* <DEDUP_REMOVED lines=127> */
[----:B-1----:R-:W-:-:S04]  /*8450*/  @!P5 IMAD R13, R74, R155, RZ ;  /* 0x0000009b4a0dd224 */ /* 0x002fc800078e02ff */
        /* <DEDUP_REMOVED lines=12> */
[----:B------:R-:W-:-:S04]  /*8520*/  @!P0 IMAD R9, R78, R155, RZ ;  /* 0x0000009b4e098224 */ /* 0x000fc800078e02ff */
[-C--:B------:R-:W-:Y:S01]  /*8530*/  @!P4 IMAD R79, R79, R155.reuse, RZ ;  /* 0x0000009b4f4fc224 */ /* 0x080fe200078e02ff */
[----:B------:R1:W-:Y:S01]  /*8540*/  @!P0 STG.E.U8 desc[UR36][R10.64+0x68], R9 ;  /* 0x000068090a008986 */ /* 0x0003e2000c101124 */
[----:B------:R-:W-:Y:S02]  /*8550*/  ISETP.LT.OR P0, PT, R3, 0x71, !P2 ;  /* 0x000000710300780c */ /* 0x000fe40005701670 */
[----:B------:R-:W-:Y:S01]  /*8560*/  @!P3 IMAD R81, R81, R155, RZ ;  /* 0x0000009b5151b224 */ /* 0x000fe200078e02ff */
[----:B------:R3:W-:Y:S01]  /*8570*/  @!P4 STG.E.U8 desc[UR36][R10.64+0x69], R79 ;  /* 0x0000694f0a00c986 */ /* 0x0007e2000c101124 */
[----:B------:R-:W-:-:S03]  /*8580*/  ISETP.LT.OR P4, PT, R3, 0x72, !P2 ;  /* 0x000000720300780c */ /* 0x000fc60005781670 */
[----:B------:R3:W-:Y:S01]  /*8590*/  @!P3 STG.E.U8 desc[UR36][R6.64+0x71], R81 ;  /* 0x000071510600b986 */ /* 0x0007e2000c101124 */
[C---:B------:R-:W-:Y:S02]  /*85a0*/  ISETP.LT.OR P3, PT, R3.reuse, 0x79, !P1 ;  /* 0x000000790300780c */ /* 0x040fe40004f61670 */
[C---:B------:R-:W-:Y:S01]  /*85b0*/  ISETP.LT.OR P1, PT, R3.reuse, 0x7a, !P1 ;  /* 0x0000007a0300780c */ /* 0x040fe20004f21670 */
[----:B------:R3:W-:Y:S01]  /*85c0*/  @!P5 STG.E.U8 desc[UR36][R6.64+0x70], R13 ;  /* 0x0000700d0600d986 */ /* 0x0007e2000c101124 */
[C---:B------:R-:W-:Y:S02]  /*85d0*/  ISETP.LT.OR P5, PT, R3.reuse, 0x79, !P2 ;  /* 0x000000790300780c */ /* 0x040fe400057a1670 */
[----:B------:R-:W-:Y:S01]  /*85e0*/  ISETP.LT.OR P2, PT, R3, 0x7a, !P2 ;  /* 0x0000007a0300780c */ /* 0x000fe20005741670 */
[-C--:B------:R-:W-:Y:S02]  /*85f0*/  @!P0 IMAD R3, R82, R155.reuse, RZ ;  /* 0x0000009b52038224 */ /* 0x080fe400078e02ff */
[----:B------:R-:W-:-:S03]  /*8600*/  @!P4 IMAD R83, R83, R155, RZ ;  /* 0x0000009b5353c224 */ /* 0x000fc600078e02ff */
[----:B------:R3:W-:Y:S01]  /*8610*/  @!P0 STG.E.U8 desc[UR36][R10.64+0x70], R3 ;  /* 0x000070030a008986 */ /* 0x0007e2000c101124 */
[-C--:B0-----:R-:W-:Y:S02]  /*8620*/  @!P3 IMAD R5, R84, R155.reuse, RZ ;  /* 0x0000009b5405b224 */ /* 0x081fe400078e02ff */
[-C--:B------:R-:W-:Y:S01]  /*8630*/  @!P1 IMAD R85, R85, R155.reuse, RZ ;  /* 0x0000009b55559224 */ /* 0x080fe200078e02ff */
[----:B------:R3:W-:Y:S01]  /*8640*/  @!P4 STG.E.U8 desc[UR36][R10.64+0x71], R83 ;  /* 0x000071530a00c986 */ /* 0x0007e2000c101124 */
[-C--:B-1----:R-:W-:Y:S02]  /*8650*/  @!P5 IMAD R9, R86, R155.reuse, RZ ;  /* 0x0000009b5609d224 */ /* 0x082fe400078e02ff */
[----:B------:R-:W-:Y:S01]  /*8660*/  @!P2 IMAD R87, R87, R155, RZ ;  /* 0x0000009b5757a224 */ /* 0x000fe200078e02ff */
[----:B------:R3:W-:Y:S04]  /*8670*/  @!P3 STG.E.U8 desc[UR36][R6.64+0x78], R5 ;  /* 0x000078050600b986 */ /* 0x0007e8000c101124 */
[----:B------:R3:W-:Y:S04]  /*8680*/  @!P1 STG.E.U8 desc[UR36][R6.64+0x79], R85 ;  /* 0x0000795506009986 */ /* 0x0007e8000c101124 */
[----:B------:R3:W-:Y:S04]  /*8690*/  @!P5 STG.E.U8 desc[UR36][R10.64+0x78], R9 ;  /* 0x000078090a00d986 */ /* 0x0007e8000c101124 */
[----:B------:R3:W-:Y:S02]  /*86a0*/  @!P2 STG.E.U8 desc[UR36][R10.64+0x79], R87 ;  /* 0x000079570a00a986 */ /* 0x0007e4000c101124 */
.L_x_290:
[----:B------:R-:W-:Y:S05]  /*86b0*/  BSYNC B0 ;  /* 0x0000000000007941 */ /* 0x000fea0003800000 */
.L_x_32:
[----:B------:R-:W-:Y:S01]  /*86c0*/  ULDC UR4, c[0x0][0xc] ;  /* 0x0000030000047ab9 */ /* 0x000fe20000000800 */
[----:B------:R-:W-:Y:S01]  /*86d0*/  ULDC UR5, c[0x0][0x10] ;  /* 0x0000040000057ab9 */ /* 0x000fe20000000800 */
[----:B---3--:R-:W3:Y:S01]  /*86e0*/  LDC R3, c[0x0][0x14] ;  /* 0x00000500ff037b82 */ /* 0x008ee20000000800 */
[----:B------:R-:W-:Y:S01]  /*86f0*/  UIMAD.WIDE.U32 UR4, UR4, UR5, URZ ;  /* 0x00000005040472a5 */ /* 0x000fe2000f8e003f */
[----:B------:R-:W-:Y:S01]  /*8700*/  PRMT R0, RZ, 0x7610, R0 ;  /* 0x00007610ff007816 */ /* 0x000fe20000000000 */
[----:B------:R-:W-:Y:S02]  /*8710*/  IMAD.MOV.U32 R153, RZ, RZ, -0x1 ;  /* 0xffffffffff997424 */ /* 0x000fe400078e00ff */
[----:B------:R-:W-:Y:S02]  /*8720*/  IMAD.MOV.U32 R22, RZ, RZ, -0x1 ;  /* 0xffffffffff167424 */ /* 0x000fe400078e00ff */
[----:B---3--:R-:W-:-:S04]  /*8730*/  IMAD.WIDE.U32 R16, R3, UR4, R16 ;  /* 0x0000000403107c25 */ /* 0x008fc8000f8e0010 */
[----:B------:R-:W-:Y:S01]  /*8740*/  IMAD R3, R3, UR5, RZ ;  /* 0x0000000503037c24 */ /* 0x000fe2000f8e02ff */
[----:B------:R-:W-:Y:S02]  /*8750*/  ULDC.64 UR4, c[0x0][0x650] ;  /* 0x0001940000047ab9 */ /* 0x000fe40000000a00 */
[----:B------:R-:W-:Y:S01]  /*8760*/  ISETP.GE.U32.AND P0, PT, R16, UR4, PT ;  /* 0x0000000410007c0c */ /* 0x000fe2000bf06070 */
[----:B------:R-:W-:-:S05]  /*8770*/  IMAD.IADD R17, R17, 0x1, R3 ;  /* 0x0000000111117824 */ /* 0x000fca00078e0203 */
[----:B------:R-:W-:-:S13]  /*8780*/  ISETP.GE.U32.AND.EX P0, PT, R17, UR5, PT, P0 ;  /* 0x0000000511007c0c */ /* 0x000fda000bf06100 */
[----:B------:R-:W-:Y:S05]  /*8790*/  @P0 BRA `(.L_x_291) ;  /* 0x0000000400640947 */ /* 0x000fea0003800000 */
[----:B------:R-:W3:Y:S01]  /*87a0*/  S2R R12, SR_CTAID.X ;  /* 0x00000000000c7919 */ /* 0x000ee20000002500 */
[----:B0-----:R-:W0:Y:S01]  /*87b0*/  LDC.64 R10, c[0x0][0x628] ;  /* 0x00018a00ff0a7b82 */ /* 0x001e220000000a00 */
[----:B------:R-:W-:Y:S01]  /*87c0*/  ULDC UR4, c[0x0][0x150] ;  /* 0x0000540000047ab9 */ /* 0x000fe20000000800 */
[----:B------:R-:W-:Y:S01]  /*87d0*/  IMAD.MOV.U32 R8, RZ, RZ, R16 ;  /* 0x000000ffff087224 */ /* 0x000fe200078e0010 */
[----:B------:R-:W0:Y:S01]  /*87e0*/  S2R R24, SR_CTAID.Y ;  /* 0x0000000000187919 */ /* 0x000e220000002600 */
[----:B------:R-:W-:-:S04]  /*87f0*/  IMAD.MOV.U32 R9, RZ, RZ, R17 ;  /* 0x000000ffff097224 */ /* 0x000fc800078e0011 */
[----:B------:R-:W1:Y:S08]  /*8800*/  LDC R21, c[0x0][0x144] ;  /* 0x00005100ff157b82 */ /* 0x000e700000000800 */
[----:B------:R-:W1:Y:S08]  /*8810*/  LDC R0, c[0x0][0x630] ;  /* 0x00018c00ff007b82 */ /* 0x000e700000000800 */
[----:B------:R-:W1:Y:S01]  /*8820*/  LDC.64 R14, c[0x0][0x620] ;  /* 0x00018800ff0e7b82 */ /* 0x000e620000000a00 */
[----:B0-----:R-:W-:-:S04]  /*8830*/  ISETP.NE.U32.AND P0, PT, R10, RZ, PT ;  /* 0x000000ff0a00720c */ /* 0x001fc80003f05070 */
[----:B------:R-:W-:Y:S02]  /*8840*/  ISETP.NE.AND.EX P0, PT, R11, RZ, PT, P0 ;  /* 0x000000ff0b00720c */ /* 0x000fe40003f05300 */
[----:B---3--:R-:W-:-:S05]  /*8850*/  I2FP.F32.U32 R3, R12 ;  /* 0x0000000c00037245 */ /* 0x008fca0000201000 */
[----:B------:R-:W-:-:S04]  /*8860*/  FMUL R3, R3, UR4 ;  /* 0x0000000403037c20 */ /* 0x000fc80008400000 */
[----:B------:R0:W3:Y:S02]  /*8870*/  F2I.U32.TRUNC.NTZ R20, R3 ;  /* 0x0000000300147305 */ /* 0x0000e4000020f000 */
[----:B------:R-:W-:Y:S05]  /*8880*/  @!P0 BRA `(.L_x_292) ;  /* 0x0000000000288947 */ /* 0x000fea0003800000 */
[----:B0-----:R-:W0:Y:S02]  /*8890*/  LDC R3, c[0x0][0x634] ;  /* 0x00018d00ff037b82 */ /* 0x001e240000000800 */
        /* <DEDUP_REMOVED lines=9> */
.L_x_292:
[----:B------:R-:W2:Y:S01]  /*8930*/  LDC.64 R28, c[0x0][0x640] ;  /* 0x00019000ff1c7b82 */ /* 0x000ea20000000a00 */
[-CC-:B-1----:R-:W-:Y:S01]  /*8940*/  SHF.R.U64 R22, R8, R0.reuse, R9.reuse ;  /* 0x0000000008167219 */ /* 0x182fe20000001209 */
[----:B---3--:R-:W-:Y:S01]  /*8950*/  IMAD.MOV R20, RZ, RZ, -R20 ;  /* 0x000000ffff147224 */ /* 0x008fe200078e0a14 */
[----:B------:R-:W-:Y:S01]  /*8960*/  SHF.R.U32.HI R0, RZ, R0, R9 ;  /* 0x00000000ff007219 */ /* 0x000fe20000011609 */
[----:B------:R-:W-:Y:S01]  /*8970*/  ULDC UR4, c[0x0][0x154] ;  /* 0x0000550000047ab9 */ /* 0x000fe20000000800 */
[----:B0-----:R-:W-:Y:S01]  /*8980*/  IADD3 R3, P0, RZ, -R22, RZ ;  /* 0x80000016ff037210 */ /* 0x001fe20007f1e0ff */
[----:B------:R-:W-:Y:S02]  /*8990*/  IMAD R21, R21, R20, R12 ;  /* 0x0000001415157224 */ /* 0x000fe400078e020c */
[----:B------:R-:W0:Y:S01]  /*89a0*/  LDC R6, c[0x0][0x618] ;  /* 0x00018600ff067b82 */ /* 0x000e220000000800 */
[----:B------:R-:W-:Y:S02]  /*89b0*/  IMAD.MOV.U32 R7, RZ, RZ, 0x1 ;  /* 0x00000001ff077424 */ /* 0x000fe400078e00ff */
[----:B------:R-:W-:-:S04]  /*89c0*/  IMAD.X R5, RZ, RZ, ~R0, P0 ;  /* 0x000000ffff057224 */ /* 0x000fc800000e0e00 */
[-C--:B------:R-:W-:Y:S01]  /*89d0*/  IMAD R0, R5, R14.reuse, RZ ;  /* 0x0000000e05007224 */ /* 0x080fe200078e02ff */
[----:B------:R-:W1:Y:S01]  /*89e0*/  LDC R8, c[0x0][0x608] ;  /* 0x00018200ff087b82 */ /* 0x000e620000000800 */
[----:B------:R-:W-:-:S04]  /*89f0*/  IMAD.WIDE.U32 R4, R3, R14, R16 ;  /* 0x0000000e03047225 */ /* 0x000fc800078e0010 */
[----:B------:R-:W-:Y:S01]  /*8a00*/  IMAD R3, R3, R15, R0 ;  /* 0x0000000f03037224 */ /* 0x000fe200078e0200 */
[----:B------:R-:W-:Y:S02]  /*8a10*/  I2FP.F32.U32 R0, R24 ;  /* 0x0000001800007245 */ /* 0x000fe40000201000 */
[----:B------:R-:W3:Y:S01]  /*8a20*/  LDC R26, c[0x0][0x658] ;  /* 0x00019600ff1a7b82 */ /* 0x000ee20000000800 */
[----:B------:R-:W-:Y:S01]  /*8a30*/  IMAD.IADD R3, R5, 0x1, R3 ;  /* 0x0000000105037824 */ /* 0x000fe200078e0203 */
[----:B--2---:R-:W-:Y:S01]  /*8a40*/  ISETP.NE.U32.AND P0, PT, R28, RZ, PT ;  /* 0x000000ff1c00720c */ /* 0x004fe20003f05070 */
[----:B------:R-:W-:Y:S01]  /*8a50*/  FMUL R0, R0, UR4 ;  /* 0x0000000400007c20 */ /* 0x000fe20008400000 */
[----:B------:R-:W-:Y:S02]  /*8a60*/  IMAD.MOV.U32 R5, RZ, RZ, -0x1 ;  /* 0xffffffffff057424 */ /* 0x000fe400078e00ff */
[----:B------:R-:W-:Y:S01]  /*8a70*/  ISETP.NE.AND.EX P0, PT, R29, RZ, PT, P0 ;  /* 0x000000ff1d00720c */ /* 0x000fe20003f05300 */
[----:B------:R2:W2:Y:S01]  /*8a80*/  F2I.U32.TRUNC.NTZ R13, R0 ;  /* 0x00000000000d7305 */ /* 0x0004a2000020f000 */
[----:B------:R-:W2:Y:S01]  /*8a90*/  LDC R15, c[0x0][0x148] ;  /* 0x00005200ff0f7b82 */ /* 0x000ea20000000800 */
[----:B0-----:R-:W-:-:S02]  /*8aa0*/  SHF.R.U64 R12, R4, R6, R3 ;  /* 0x00000006040c7219 */ /* 0x001fc40000001203 */
[----:B------:R-:W-:-:S05]  /*8ab0*/  SHF.R.U32.HI R3, RZ, R6, R3 ;  /* 0x00000006ff037219 */ /* 0x000fca0000011603 */
[----:B------:R-:W0:Y:S01]  /*8ac0*/  LDC R20, c[0x0][0x600] ;  /* 0x00018000ff147b82 */ /* 0x000e220000000800 */
[-CC-:B-1----:R-:W-:Y:S02]  /*8ad0*/  SHF.R.U64 R10, R12, R8.reuse, R3.reuse ;  /* 0x000000080c0a7219 */ /* 0x182fe40000001203 */
[----:B------:R-:W-:-:S05]  /*8ae0*/  SHF.R.U32.HI R3, RZ, R8, R3 ;  /* 0x00000008ff037219 */ /* 0x000fca0000011603 */
[----:B------:R-:W1:Y:S01]  /*8af0*/  LDC R27, c[0x0][0x648] ;  /* 0x00019200ff1b7b82 */ /* 0x000e620000000800 */
[-C--:B---3--:R-:W-:Y:S02]  /*8b00*/  SHF.L.U32 R4, R5, R26.reuse, RZ ;  /* 0x0000001a05047219 */ /* 0x088fe400000006ff */
[--C-:B------:R-:W-:Y:S02]  /*8b10*/  SHF.R.U64 R14, R10, R26, R3.reuse ;  /* 0x0000001a0a0e7219 */ /* 0x100fe40000001203 */
[----:B------:R-:W-:Y:S02]  /*8b20*/  LOP3.LUT R25, RZ, R4, RZ, 0x33, !PT ;  /* 0x00000004ff197212 */ /* 0x000fe400078e33ff */
[-C--:B------:R-:W-:Y:S01]  /*8b30*/  SHF.R.U32.HI R5, RZ, R26.reuse, R3 ;  /* 0x0000001aff057219 */ /* 0x080fe20000011603 */
[----:B------:R-:W3:Y:S01]  /*8b40*/  LDC R30, c[0x0][0x638] ;  /* 0x00018e00ff1e7b82 */ /* 0x000ee20000000800 */
[----:B------:R-:W-:Y:S01]  /*8b50*/  SHF.L.U32 R154, R7, R26, RZ ;  /* 0x0000001a079a7219 */ /* 0x000fe200000006ff */
[----:B------:R-:W-:-:S06]  /*8b60*/  IMAD.MOV.U32 R4, RZ, RZ, R14 ;  /* 0x000000ffff047224 */ /* 0x000fcc00078e000e */
[----:B------:R-:W0:Y:S01]  /*8b70*/  LDC R31, c[0x0][0x610] ;  /* 0x00018400ff1f7b82 */ /* 0x000e220000000800 */
        /* <DEDUP_REMOVED lines=11> */
.L_x_293:
[----:B------:R-:W-:Y:S01]  /*8c30*/  ISETP.NE.AND P0, PT, R2, 0x1, PT ;  /* 0x000000010200780c */ /* 0x000fe20003f05270 */
[----:B0-----:R-:W-:Y:S01]  /*8c40*/  VIADD R7, R20, 0xffffffff ;  /* 0xffffffff14077836 */ /* 0x001fe20000000000 */
[----:B-12---:R-:W-:Y:S01]  /*8c50*/  SHF.R.U64 R0, R4, R27, R5 ;  /* 0x0000001b04007219 */ /* 0x006fe20000001205 */
[----:B------:R-:W-:Y:S01]  /*8c60*/  IMAD.MOV R13, RZ, RZ, -R13 ;  /* 0x000000ffff0d7224 */ /* 0x000fe200078e0a0d */
[----:B------:R-:W-:Y:S01]  /*8c70*/  LOP3.LUT R5, R10, R25, RZ, 0xc0, !PT ;  /* 0x000000190a057212 */ /* 0x000fe200078ec0ff */
[----:B------:R-:W-:Y:S02]  /*8c80*/  IMAD.MOV.U32 R4, RZ, RZ, 0x1 ;  /* 0x00000001ff047424 */ /* 0x000fe400078e00ff */
[----:B------:R-:W-:Y:S02]  /*8c90*/  IMAD.MOV R3, RZ, RZ, -R0 ;  /* 0x000000ffff037224 */ /* 0x000fe400078e0a00 */
[----:B------:R-:W-:Y:S01]  /*8ca0*/  IMAD R154, R154, R0, R5 ;  /* 0x000000009a9a7224 */ /* 0x000fe200078e0205 */
[----:B------:R-:W-:Y:S01]  /*8cb0*/  LOP3.LUT R5, R12, R7, RZ, 0xc0, !PT ;  /* 0x000000070c057212 */ /* 0x000fe200078ec0ff */
[----:B---3--:R-:W-:-:S02]  /*8cc0*/  IMAD R0, R3, R30, R14 ;  /* 0x0000001e03007224 */ /* 0x008fc400078e020e */
[----:B------:R-:W-:Y:S02]  /*8cd0*/  @P0 IMAD R21, R15, R13, R24 ;  /* 0x0000000d0f150224 */ /* 0x000fe400078e0218 */
[----:B------:R-:W-:Y:S01]  /*8ce0*/  IMAD R3, R0, R20, R5 ;  /* 0x0000001400037224 */ /* 0x000fe200078e0205 */
[----:B------:R-:W-:Y:S01]  /*8cf0*/  PRMT R0, R4, 0x7610, R0 ;  /* 0x0000761004007816 */ /* 0x000fe20000000000 */
[----:B------:R-:W-:-:S05]  /*8d00*/  IMAD R154, R154, R31, R21 ;  /* 0x0000001f9a9a7224 */ /* 0x000fca00078e0215 */
[----:B------:R-:W-:Y:S02]  /*8d10*/  SEL R153, R3, R154, !P0 ;  /* 0x0000009a03997207 */ /* 0x000fe40004000000 */
[----:B------:R-:W-:-:S07]  /*8d20*/  SEL R154, R154, R3, !P0 ;  /* 0x000000039a9a7207 */ /* 0x000fce0004000000 */
.L_x_291:
[----:B------:R-:W-:-:S13]  /*8d30*/  LOP3.LUT P0, RZ, R0, 0xff, RZ, 0xc0, !PT ;  /* 0x000000ff00ff7812 */ /* 0x000fda000780c0ff */
[----:B------:R-:W-:Y:S05]  /*8d40*/  @P0 BRA `(.L_x_294) ;  /* 0xffffff8400300947 */ /* 0x000fea000383ffff */
[----:B------:R-:W-:Y:S05]  /*8d50*/  EXIT ;  /* 0x000000000000794d */ /* 0x000fea0003800000 */
.L_x_7:
        /* <DEDUP_REMOVED lines=26> */
.L_x_296:
[----:B------:R-:W0:Y:S01]  /*8f00*/  LDC.64 R28, c[0x0][0x640] ;  /* 0x00019000ff1c7b82 */ /* 0x000e220000000a00 */
[-CC-:B------:R-:W-:Y:S01]  /*8f10*/  SHF.R.U64 R22, R12, R6.reuse, R13.reuse ;  /* 0x000000060c167219 */ /* 0x180fe2000000120d */
[----:B------:R-:W-:Y:S01]  /*8f20*/  IMAD.MOV.U32 R30, RZ, RZ, 0x1 ;  /* 0x00000001ff1e7424 */ /* 0x000fe200078e00ff */
[----:B------:R-:W-:Y:S02]  /*8f30*/  SHF.R.U32.HI R6, RZ, R6, R13 ;  /* 0x00000006ff067219 */ /* 0x000fe4000001160d */
        /* <DEDUP_REMOVED lines=8> */
[----:B------:R-:W-:Y:S01]  /*8fc0*/  IMAD.IADD R9, R9, 0x1, R11 ;  /* 0x0000000109097824 */ /* 0x000fe200078e020b */
[----:B0-----:R-:W-:-:S04]  /*8fd0*/  ISETP.NE.U32.AND P0, PT, R28, RZ, PT ;  /* 0x000000ff1c00720c */ /* 0x001fc80003f05070 */
[----:B------:R-:W-:Y:S02]  /*8fe0*/  ISETP.NE.AND.EX P0, PT, R29, RZ, PT, P0 ;  /* 0x000000ff1d00720c */ /* 0x000fe40003f05300 */
[----:B------:R-:W0:Y:S01]  /*8ff0*/  LDC R20, c[0x0][0x600] ;  /* 0x00018000ff147b82 */ /* 0x000e220000000800 */
[-CC-:B-1----:R-:W-:Y:S01]  /*9000*/  SHF.R.U64 R14, R8, R10.reuse, R9.reuse ;  /* 0x0000000a080e7219 */ /* 0x182fe20000001209 */
[----:B------:R-:W-:Y:S01]  /*9010*/  IMAD.MOV.U32 R8, RZ, RZ, -0x1 ;  /* 0xffffffffff087424 */ /* 0x000fe200078e00ff */
[----:B------:R-:W-:-:S05]  /*9020*/  SHF.R.U32.HI R9, RZ, R10, R9 ;  /* 0x0000000aff097219 */ /* 0x000fca0000011609 */
[----:B------:R-:W1:Y:S01]  /*9030*/  LDC R26, c[0x0][0x648] ;  /* 0x00019200ff1a7b82 */ /* 0x000e620000000800 */
[-CC-:B--2---:R-:W-:Y:S02]  /*9040*/  SHF.R.U64 R21, R14, R12.reuse, R9.reuse ;  /* 0x0000000c0e157219 */ /* 0x184fe40000001209 */
[----:B------:R-:W-:-:S05]  /*9050*/  SHF.R.U32.HI R6, RZ, R12, R9 ;  /* 0x0000000cff067219 */ /* 0x000fca0000011609 */
[----:B------:R-:W2:Y:S01]  /*9060*/  LDC R27, c[0x0][0x638] ;  /* 0x00018e00ff1b7b82 */ /* 0x000ea20000000800 */
[-C--:B---3--:R-:W-:Y:S02]  /*9070*/  SHF.L.U32 R8, R8, R25.reuse, RZ ;  /* 0x0000001908087219 */ /* 0x088fe400000006ff */
[-CC-:B------:R-:W-:Y:S02]  /*9080*/  SHF.R.U64 R23, R21, R25.reuse, R6.reuse ;  /* 0x0000001915177219 */ /* 0x180fe40000001206 */
[----:B------:R-:W-:Y:S02]  /*9090*/  LOP3.LUT R32, RZ, R8, RZ, 0x33, !PT ;  /* 0x00000008ff207212 */ /* 0x000fe400078e33ff */
[----:B------:R-:W-:Y:S01]  /*90a0*/  SHF.R.U32.HI R9, RZ, R25, R6 ;  /* 0x00000019ff097219 */ /* 0x000fe20000011606 */
[----:B------:R-:W3:Y:S01]  /*90b0*/  LDC R31, c[0x0][0x610] ;  /* 0x00018400ff1f7b82 */ /* 0x000ee20000000800 */
[----:B------:R-:W-:Y:S01]  /*90c0*/  IMAD.MOV.U32 R8, RZ, RZ, R23 ;  /* 0x000000ffff087224 */ /* 0x000fe200078e0017 */
[----:B------:R-:W-:Y:S06]  /*90d0*/  @!P0 BRA `(.L_x_297) ;  /* 0x0000000000288947 */ /* 0x000fec0003800000 */
        /* <DEDUP_REMOVED lines=10> */
.L_x_297:
[----:B------:R-:W-:Y:S02]  /*9180*/  ISETP.NE.AND P0, PT, R2, 0x1, PT ;  /* 0x000000010200780c */ /* 0x000fe40003f05270 */
[----:B-1----:R-:W-:Y:S01]  /*9190*/  SHF.R.U64 R6, R8, R26, R9 ;  /* 0x0000001a08067219 */ /* 0x002fe20000001209 */
[----:B0-----:R-:W-:Y:S01]  /*91a0*/  VIADD R9, R20, 0xffffffff ;  /* 0xffffffff14097836 */ /* 0x001fe20000000000 */
[----:B------:R-:W-:Y:S02]  /*91b0*/  SHF.L.U32 R30, R30, R25, RZ ;  /* 0x000000191e1e7219 */ /* 0x000fe400000006ff */
[----:B------:R-:W-:Y:S01]  /*91c0*/  LOP3.LUT R5, R21, R32, RZ, 0xc0, !PT ;  /* 0x0000002015057212 */ /* 0x000fe200078ec0ff */
[----:B------:R-:W-:-:S04]  /*91d0*/  IMAD.MOV R8, RZ, RZ, -R6 ;  /* 0x000000ffff087224 */ /* 0x000fc800078e0a06 */
[----:B------:R-:W-:Y:S01]  /*91e0*/  IMAD R6, R30, R6, R5 ;  /* 0x000000061e067224 */ /* 0x000fe200078e0205 */
[----:B------:R-:W-:Y:S01]  /*91f0*/  LOP3.LUT R5, R14, R9, RZ, 0xc0, !PT ;  /* 0x000000090e057212 */ /* 0x000fe200078ec0ff */
[----:B------:R-:W-:Y:S02]  /*9200*/  @P0 IMAD R3, R7, R24, R4 ;  /* 0x0000001807030224 */ /* 0x000fe400078e0204 */
[----:B--2---:R-:W-:Y:S02]  /*9210*/  IMAD R4, R8, R27, R23 ;  /* 0x0000001b08047224 */ /* 0x004fe400078e0217 */
[----:B---3--:R-:W-:Y:S02]  /*9220*/  IMAD R3, R6, R31, R3 ;  /* 0x0000001f06037224 */ /* 0x008fe400078e0203 */
[----:B------:R-:W-:Y:S02]  /*9230*/  IMAD R4, R4, R20, R5 ;  /* 0x0000001404047224 */ /* 0x000fe400078e0205 */
[----:B------:R-:W-:-:S02]  /*9240*/  IMAD.MOV.U32 R8, RZ, RZ, 0x1 ;  /* 0x00000001ff087424 */ /* 0x000fc400078e00ff */
[----:B------:R-:W-:Y:S01]  /*9250*/  IMAD.MOV.U32 R6, RZ, RZ, R22 ;  /* 0x000000ffff067224 */ /* 0x000fe200078e0016 */
[----:B------:R-:W-:Y:S02]  /*9260*/  SEL R21, R4, R3, !P0 ;  /* 0x0000000304157207 */ /* 0x000fe40004000000 */
[----:B------:R-:W-:-:S07]  /*9270*/  SEL R20, R3, R4, !P0 ;  /* 0x0000000403147207 */ /* 0x000fce0004000000 */
.L_x_295:
[----:B------:R-:W-:-:S08]  /*9280*/  NOP ;  /* 0x0000000000007918 */ /* 0x000fd00000000000 */
[----:B------:R-:W0:-:S00]  /*9290*/  USETMAXREG.DEALLOC.CTAPOOL 0x28 ;  /* 0x00000028000079c8 */ /* 0x000e0000080e0500 */
[----:B0-----:R-:W-:-:S13]  /*92a0*/  ISETP.NE.AND P0, PT, R0, RZ, PT ;  /* 0x000000ff0000720c */ /* 0x001fda0003f05270 */
[----:B------:R-:W-:Y:S05]  /*92b0*/  @P0 EXIT ;  /* 0x000000000000094d */ /* 0x000fea0003800000 */
[----:B------:R-:W-:Y:S01]  /*92c0*/  LOP3.LUT P0, RZ, R8, 0xff, RZ, 0xc0, !PT ;  /* 0x000000ff08ff7812 */ /* 0x000fe2000780c0ff */
[----:B------:R-:W-:Y:S02]  /*92d0*/  IMAD.MOV.U32 R0, RZ, RZ, 0x1 ;  /* 0x00000001ff007424 */ /* 0x000fe400078e00ff */
[----:B------:R-:W-:-:S10]  /*92e0*/  IMAD.MOV.U32 R3, RZ, RZ, RZ ;  /* 0x000000ffff037224 */ /* 0x000fd400078e00ff */
[----:B------:R-:W-:Y:S05]  /*92f0*/  @!P0 BRA `(.L_x_298) ;  /* 0x0000000c004c8947 */ /* 0x000fea0003800000 */
[----:B------:R-:W0:Y:S01]  /*9300*/  LDC R0, c[0x0][0x28c] ;  /* 0x0000a300ff007b82 */ /* 0x000e220000000800 */
[----:B------:R-:W1:Y:S01]  /*9310*/  S2R R10, SR_CgaCtaId ;  /* 0x00000000000a7919 */ /* 0x000e620000008800 */
[----:B------:R-:W-:Y:S01]  /*9320*/  ULDC UR5, c[0x0][0x658] ;  /* 0x0001960000057ab9 */ /* 0x000fe20000000800 */
[----:B------:R-:W-:Y:S01]  /*9330*/  UMOV UR7, 0xffffffff ;  /* 0xffffffff00077882 */ /* 0x000fe20000000000 */
[----:B------:R-:W-:Y:S01]  /*9340*/  ULDC UR6, c[0x0][0xc] ;  /* 0x0000030000067ab9 */ /* 0x000fe20000000800 */
[----:B------:R-:W-:Y:S01]  /*9350*/  USHF.L.U32 UR8, UR7, UR5, URZ ;  /* 0x0000000507087299 */ /* 0x000fe2000800063f */
[----:B------:R-:W-:Y:S01]  /*9360*/  BSSY B0, `(.L_x_298) ;  /* 0x00000cc000007945 */ /* 0x000fe20003800000 */
[----:B------:R-:W-:Y:S01]  /*9370*/  UMOV UR9, 0x1 ;  /* 0x0000000100097882 */ /* 0x000fe20000000000 */
[----:B------:R-:W-:Y:S01]  /*9380*/  ULDC UR7, c[0x0][0x10] ;  /* 0x0000040000077ab9 */ /* 0x000fe20000000800 */
[----:B------:R-:W-:Y:S01]  /*9390*/  USHF.L.U32 UR18, UR9, UR5, URZ ;  /* 0x0000000509127299 */ /* 0x000fe2000800063f */
[----:B------:R-:W-:Y:S01]  /*93a0*/  IMAD.MOV.U32 R9, RZ, RZ, 0x1 ;  /* 0x00000001ff097424 */ /* 0x000fe200078e00ff */
[----:B------:R-:W-:Y:S01]  /*93b0*/  UIMAD.WIDE.U32 UR6, UR6, UR7, URZ ;  /* 0x00000007060672a5 */ /* 0x000fe2000f8e003f */
[----:B------:R-:W-:Y:S01]  /*93c0*/  LOP3.LUT R13, R19, 0x2, RZ, 0xfc, !PT ;  /* 0x00000002130d7812 */ /* 0x000fe200078efcff */
[----:B------:R-:W-:Y:S01]  /*93d0*/  ULDC UR5, c[0x0][0x14] ;  /* 0x0000050000057ab9 */ /* 0x000fe20000000800 */
[----:B------:R-:W-:Y:S01]  /*93e0*/  ULDC UR4, c[0x0][0x600] ;  /* 0x0001800000047ab9 */ /* 0x000fe20000000800 */
[----:B------:R-:W-:-:S02]  /*93f0*/  UIMAD.WIDE.U32 UR22, UR6, UR5, URZ ;  /* 0x00000005061672a5 */ /* 0x000fc4000f8e003f */
[----:B------:R-:W-:Y:S02]  /*9400*/  UIMAD UR13, UR7, UR5, URZ ;  /* 0x00000005070d72a4 */ /* 0x000fe4000f8e023f */
[----:B------:R-:W-:Y:S02]  /*9410*/  UIADD3 UR4, UR4, -0x1, URZ ;  /* 0xffffffff04047890 */ /* 0x000fe4000fffe03f */
[----:B------:R-:W-:Y:S02]  /*9420*/  ULOP3.LUT UR17, URZ, UR8, URZ, 0x33, !UPT ;  /* 0x000000083f117292 */ /* 0x000fe4000f8e333f */
[----:B------:R-:W-:Y:S01]  /*9430*/  UIADD3 UR13, UR23, UR13, URZ ;  /* 0x0000000d170d7290 */ /* 0x000fe2000fffe03f */
[----:B0-----:R-:W-:Y:S01]  /*9440*/  VIADD R0, R0, 0x7f ;  /* 0x0000007f00007836 */ /* 0x001fe20000000000 */
[----:B------:R-:W-:-:S04]  /*9450*/  ULDC.64 UR24, c[0x0][0x198] ;  /* 0x0000660000187ab9 */ /* 0x000fc80000000a00 */
[----:B------:R-:W-:-:S04]  /*9460*/  SHF.R.S32.HI R3, RZ, 0x1f, R0 ;  /* 0x0000001fff037819 */ /* 0x000fc80000011400 */
[----:B------:R-:W-:Y:S01]  /*9470*/  LEA.HI R8, R3, R0, RZ, 0x7 ;  /* 0x0000000003087211 */ /* 0x000fe200078f38ff */
[C---:B-1----:R-:W-:Y:S02]  /*9480*/  IMAD.SHL.U32 R4, R10.reuse, 0x1000, RZ ;  /* 0x000010000a047824 */ /* 0x042fe400078e00ff */
[----:B------:R-:W-:Y:S01]  /*9490*/  IMAD.SHL.U32 R10, R10, 0x20, RZ ;  /* 0x000000200a0a7824 */ /* 0x000fe200078e00ff */
[----:B------:R-:W-:Y:S01]  /*94a0*/  SHF.R.S32.HI R8, RZ, 0x7, R8 ;  /* 0x00000007ff087819 */ /* 0x000fe20000011408 */
[----:B------:R-:W-:Y:S01]  /*94b0*/  IMAD.MOV.U32 R0, RZ, RZ, 0x1 ;  /* 0x00000001ff007424 */ /* 0x000fe200078e00ff */
[----:B------:R-:W-:Y:S01]  /*94c0*/  LOP3.LUT R4, R4, 0x3000, RZ, 0xc0, !PT ;  /* 0x0000300004047812 */ /* 0x000fe200078ec0ff */
[----:B------:R-:W-:Y:S01]  /*94d0*/  IMAD.MOV.U32 R3, RZ, RZ, RZ ;  /* 0x000000ffff037224 */ /* 0x000fe200078e00ff */
[----:B------:R-:W-:Y:S01]  /*94e0*/  LOP3.LUT R10, R10, 0x60, RZ, 0xc0, !PT ;  /* 0x000000600a0a7812 */ /* 0x000fe200078ec0ff */
[----:B------:R-:W-:Y:S01]  /*94f0*/  VIADD R12, R8, 0x1 ;  /* 0x00000001080c7836 */ /* 0x000fe20000000000 */
[----:B------:R-:W-:-:S07]  /*9500*/  LOP3.LUT R11, R4, 0x20100, RZ, 0xfc, !PT ;  /* 0x00020100040b7812 */ /* 0x000fce00078efcff */
.L_x_309:
[----:B------:R-:W-:-:S03]  /*9510*/  UMOV UR5, 0xffffffff ;  /* 0xffffffff00057882 */ /* 0x000fc60000000000 */
[----:B------:R-:W-:Y:S05]  /*9520*/  BRA.DIV UR5, `(.L_x_299) ;  /* 0x0000000e05a87947 */ /* 0x000fea000b800000 */
[----:B------:R-:W-:-:S13]  /*9530*/  ELECT P6, URZ, PT ;  /* 0x00000000003f782f */ /* 0x000fda00038c0000 */
.L_x_320:
[----:B------:R-:W0:Y:S01]  /*9540*/  LDC R4, c[0x0][0x28c] ;  /* 0x0000a300ff047b82 */ /* 0x000e220000000800 */
[----:B------:R-:W-:Y:S01]  /*9550*/  BSSY B1, `(.L_x_300) ;  /* 0x0000038000017945 */ /* 0x000fe20003800000 */
[----:B0-----:R-:W-:-:S13]  /*9560*/  ISETP.LT.OR P6, PT, R4, 0x1, !P6 ;  /* 0x000000010400780c */ /* 0x001fda00077c1670 */
[----:B------:R-:W-:Y:S05]  /*9570*/  @P6 BRA `(.L_x_301) ;  /* 0x0000000000d46947 */ /* 0x000fea0003800000 */
[----:B------:R-:W-:Y:S02]  /*9580*/  IMAD.SHL.U32 R22, R20, 0x100, RZ ;  /* 0x0000010014167824 */ /* 0x000fe400078e00ff */
[----:B------:R-:W-:Y:S02]  /*9590*/  IMAD R21, R21, 0x80, R10 ;  /* 0x0000008015157824 */ /* 0x000fe400078e020a */
[----:B------:R-:W-:Y:S02]  /*95a0*/  IMAD.MOV.U32 R24, RZ, RZ, RZ ;  /* 0x000000ffff187224 */ /* 0x000fe400078e00ff */
[----:B------:R-:W-:Y:S02]  /*95b0*/  IMAD.MOV.U32 R4, RZ, RZ, R12 ;  /* 0x000000ffff047224 */ /* 0x000fe400078e000c */
[----:B------:R-:W-:Y:S02]  /*95c0*/  IMAD.MOV.U32 R5, RZ, RZ, R0 ;  /* 0x000000ffff057224 */ /* 0x000fe400078e0000 */
[----:B------:R-:W-:-:S07]  /*95d0*/  IMAD.MOV.U32 R14, RZ, RZ, R3 ;  /* 0x000000ffff0e7224 */ /* 0x000fce00078e0003 */
.L_x_304:
[----:B------:R-:W0:Y:S01]  /*95e0*/  S2R R20, SR_CgaCtaId ;  /* 0x0000000000147919 */ /* 0x000e220000008800 */
[----:B------:R-:W-:Y:S02]  /*95f0*/  MOV R7, 0x400 ;  /* 0x0000040000077802 */ /* 0x000fe40000000f00 */
[----:B------:R-:W-:-:S13]  /*9600*/  LOP3.LUT P1, RZ, R18, 0x7f, RZ, 0xc0, !PT ;  /* 0x0000007f12ff7812 */ /* 0x000fda000782c0ff */
[----:B------:R-:W1:Y:S01]  /*9610*/  @!P1 LDC R15, c[0x0][0x500] ;  /* 0x00014000ff0f9b82 */ /* 0x000e620000000800 */
[----:B0-----:R-:W-:Y:S02]  /*9620*/  LEA R23, R20, R7, 0x18 ;  /* 0x0000000714177211 */ /* 0x001fe400078ec0ff */
[----:B------:R-:W-:-:S03]  /*9630*/  SHF.L.U32 R7, R5, 0x1f, RZ ;  /* 0x0000001f05077819 */ /* 0x000fc600000006ff */
[----:B------:R-:W-:-:S04]  /*9640*/  IMAD R20, R14, 0x8, R23 ;  /* 0x000000080e147824 */ /* 0x000fc800078e0217 */
[----:B------:R-:W0:Y:S02]  /*9650*/  SYNCS.PHASECHK.TRANS64.TRYWAIT P0, [R20+URZ+0x20], R7 ;  /* 0x00002007140075a7 */ /* 0x000e24000800017f */
[----:B01----:R-:W-:Y:S05]  /*9660*/  @!P0 BRA `(.L_x_302) ;  /* 0x0000000c00788947 */ /* 0x003fea0003800000 */
.L_x_321:
[----:B0-----:R-:W-:Y:S01]  /*9670*/  PRMT R7, R13, 0x9910, RZ ;  /* 0x000099100d077816 */ /* 0x001fe200000000ff */
[----:B------:R0:W-:Y:S03]  /*9680*/  @!P1 SYNCS.ARRIVE.TRANS64 RZ, [R20+URZ], R15 ;  /* 0x0000000f14ff99a7 */ /* 0x0001e6000800003f */
[----:B------:R-:W-:-:S13]  /*9690*/  ISETP.NE.AND P0, PT, R7, 0x2, PT ;  /* 0x000000020700780c */ /* 0x000fda0003f05270 */
[----:B0-----:R-:W-:Y:S05]  /*96a0*/  @P0 BRA `(.L_x_303) ;  /* 0x0000000000040947 */ /* 0x001fea0003800000 */
[----:B------:R-:W-:Y:S01]  /*96b0*/  BPT.TRAP 0x1 ;  /* 0x000000040000795c */ /* 0x000fe20000300000 */
.L_x_303:
[----:B------:R-:W-:Y:S01]  /*96c0*/  R2UR UR19, R23 ;  /* 0x00000000171372ca */ /* 0x000fe200000e0000 */
[----:B------:R-:W-:Y:S01]  /*96d0*/  IMAD R23, R14, 0x8000, R23 ;  /* 0x000080000e177824 */ /* 0x000fe200078e0217 */
[----:B------:R-:W-:Y:S01]  /*96e0*/  R2UR UR9, R20 ;  /* 0x00000000140972ca */ /* 0x000fe200000e0000 */
[----:B------:R-:W-:Y:S01]  /*96f0*/  IMAD R7, R14, 0x4000, R11 ;  /* 0x000040000e077824 */ /* 0x000fe200078e020b */
[----:B------:R-:W-:Y:S01]  /*9700*/  UIADD3 UR6, UP0, UR24, 0xf0, URZ ;  /* 0x000000f018067890 */ /* 0x000fe2000ff1e03f */
[----:B------:R-:W-:Y:S01]  /*9710*/  VIADD R4, R4, 0xffffffff ;  /* 0xffffffff04047836 */ /* 0x000fe20000000000 */
[----:B------:R-:W-:Y:S01]  /*9720*/  R2UR UR5, R23 ;  /* 0x00000000170572ca */ /* 0x000fe200000e0000 */
[----:B------:R-:W-:Y:S01]  /*9730*/  UIADD3 UR26, UP1, UR24, 0x1f0, URZ ;  /* 0x000001f0181a7890 */ /* 0x000fe2000ff3e03f */
[----:B------:R-:W-:Y:S01]  /*9740*/  R2UR UR8, R7 ;  /* 0x00000000070872ca */ /* 0x000fe200000e0000 */
[----:B------:R-:W-:Y:S01]  /*9750*/  UIADD3.X UR7, URZ, UR25, URZ, UP0, !UPT ;  /* 0x000000193f077290 */ /* 0x000fe200087fe43f */
[----:B------:R-:W-:Y:S01]  /*9760*/  R2UR UR11, R22 ;  /* 0x00000000160b72ca */ /* 0x000fe200000e0000 */
[----:B------:R-:W-:Y:S01]  /*9770*/  VIADD R14, R14, 0x1 ;  /* 0x000000010e0e7836 */ /* 0x000fe20000000000 */
[----:B------:R-:W-:Y:S01]  /*9780*/  R2UR UR10, R24 ;  /* 0x00000000180a72ca */ /* 0x000fe200000e0000 */
[----:B------:R-:W-:Y:S01]  /*9790*/  UIADD3.X UR27, URZ, UR25, URZ, UP1, !UPT ;  /* 0x000000193f1b7290 */ /* 0x000fe20008ffe43f */
[----:B------:R-:W-:Y:S01]  /*97a0*/  R2UR UR12, R6 ;  /* 0x00000000060c72ca */ /* 0x000fe200000e0000 */
[----:B------:R-:W-:Y:S01]  /*97b0*/  UMOV UR14, 0x0 ;  /* 0x00000000000e7882 */ /* 0x000fe20000000000 */
[----:B------:R-:W-:Y:S01]  /*97c0*/  R2UR UR20, R21 ;  /* 0x00000000151472ca */ /* 0x000fe200000e0000 */
[----:B------:R-:W-:Y:S01]  /*97d0*/  UMOV UR15, 0x10000000 ;  /* 0x10000000000f7882 */ /* 0x000fe20000000000 */
[----:B------:R-:W-:Y:S01]  /*97e0*/  ISETP.GT.AND P1, PT, R4, 0x1, PT ;  /* 0x000000010400780c */ /* 0x000fe20003f24270 */
[----:B------:R-:W-:Y:S01]  /*97f0*/  UIADD3 UR16, UR5, 0x100, URZ ;  /* 0x0000010005107890 */ /* 0x000fe2000fffe03f */
[----:B------:R-:W-:Y:S01]  /*9800*/  ISETP.NE.AND P0, PT, R14, 0x4, PT ;  /* 0x000000040e00780c */ /* 0x000fe20003f05270 */
[----:B------:R-:W-:Y:S01]  /*9810*/  UIADD3 UR5, UR19, UR8, URZ ;  /* 0x0000000813057290 */ /* 0x000fe2000fffe03f */
[----:B------:R-:W-:Y:S01]  /*9820*/  VIADD R24, R24, 0x80 ;  /* 0x0000008018187836 */ /* 0x000fe20000000000 */
[----:B------:R-:W-:Y:S01]  /*9830*/  UMOV UR21, 0xf0000 ;  /* 0x000f000000157882 */ /* 0x000fe20000000000 */
[----:B------:R-:W-:-:S02]  /*9840*/  SEL R20, RZ, 0x1, P0 ;  /* 0x00000001ff147807 */ /* 0x000fc40000000000 */
[----:B------:R-:W-:Y:S01]  /*9850*/  UMOV UR8, UR16 ;  /* 0x0000001000087c82 */ /* 0x000fe20008000000 */
[----:B------:R-:W-:Y:S01]  /*9860*/  SEL R14, R14, RZ, P0 ;  /* 0x000000ff0e0e7207 */ /* 0x000fe20000000000 */
[----:B------:R0:W-:Y:S01]  /*9870*/  UTMALDG.3D [UR8], [UR6], desc[UR14] ;  /* 0x00000e08060075b4 */ /* 0x0001e20008011000 */
[----:B------:R-:W-:Y:S01]  /*9880*/  LOP3.LUT R5, R5, R20, RZ, 0x3c, !PT ;  /* 0x0000001405057212 */ /* 0x000fe200078e3cff */
[----:B0-----:R-:W-:Y:S01]  /*9890*/  UMOV UR11, UR20 ;  /* 0x00000014000b7c82 */ /* 0x001fe20008000000 */
[----:B------:R-:W-:Y:S02]  /*98a0*/  UMOV UR8, UR5 ;  /* 0x0000000500087c82 */ /* 0x000fe40008000000 */
[----:B------:R0:W-:Y:S02]  /*98b0*/  UTMALDG.3D.MULTICAST [UR8], [UR26], UR21, desc[UR14] ;  /* 0x00000e081a0073b4 */ /* 0x0001e40008011815 */
[----:B0-----:R-:W-:Y:S05]  /*98c0*/  @P1 BRA `(.L_x_304) ;  /* 0xfffffffc00441947 */ /* 0x001fea000383ffff */
.L_x_301:
[----:B------:R-:W-:Y:S05]  /*98d0*/  BSYNC B1 ;  /* 0x0000000000017941 */ /* 0x000fea0003800000 */
.L_x_300:
[----:B------:R-:W-:Y:S01]  /*98e0*/  LOP3.LUT P1, RZ, R9, 0xff, RZ, 0xc0, !PT ;  /* 0x000000ff09ff7812 */ /* 0x000fe2000782c0ff */
[----:B------:R-:W-:Y:S01]  /*98f0*/  IMAD.IADD R3, R8, 0x1, R3 ;  /* 0x0000000108037824 */ /* 0x000fe200078e0203 */
[----:B------:R-:W-:Y:S01]  /*9900*/  IADD3 R16, P2, R16, UR22, RZ ;  /* 0x0000001610107c10 */ /* 0x000fe2000ff5e0ff */
[----:B------:R-:W-:Y:S01]  /*9910*/  ULDC.64 UR6, c[0x0][0x650] ;  /* 0x0001940000067ab9 */ /* 0x000fe20000000a00 */
[----:B------:R-:W-:Y:S01]  /*9920*/  BSSY B1, `(.L_x_305) ;  /* 0x000006d000017945 */ /* 0x000fe20003800000 */
[----:B------:R-:W-:Y:S01]  /*9930*/  IMAD.MOV.U32 R20, RZ, RZ, -0x1 ;  /* 0xffffffffff147424 */ /* 0x000fe200078e00ff */
[----:B------:R-:W-:Y:S01]  /*9940*/  ISETP.GT.U32.AND P0, PT, R3, 0x3, PT ;  /* 0x000000030300780c */ /* 0x000fe20003f04070 */
[----:B------:R-:W-:Y:S01]  /*9950*/  IMAD.MOV.U32 R21, RZ, RZ, -0x1 ;  /* 0xffffffffff157424 */ /* 0x000fe200078e00ff */
[----:B------:R-:W-:Y:S02]  /*9960*/  SHF.R.U32.HI R4, RZ, 0x2, R3 ;  /* 0x00000002ff047819 */ /* 0x000fe40000011603 */
[----:B------:R-:W-:-:S02]  /*9970*/  ISETP.LT.U32.AND P0, PT, R8, 0x4, P0 ;  /* 0x000000040800780c */ /* 0x000fc40000701070 */
[----:B------:R-:W-:Y:S01]  /*9980*/  IADD3.X R17, R17, UR13, RZ, P2, !PT ;  /* 0x0000000d11117c10 */ /* 0x000fe200097fe4ff */
[----:B------:R-:W0:Y:S01]  /*9990*/  @P1 S2R R6, SR_CgaCtaId ;  /* 0x0000000000061919 */ /* 0x000e220000008800 */
[----:B------:R-:W-:Y:S02]  /*99a0*/  @P1 MOV R5, 0x400 ;  /* 0x0000040000051802 */ /* 0x000fe40000000f00 */
[----:B------:R-:W-:Y:S02]  /*99b0*/  ISETP.GE.U32.AND P2, PT, R16, UR6, PT ;  /* 0x0000000610007c0c */ /* 0x000fe4000bf46070 */
[----:B------:R-:W-:Y:S02]  /*99c0*/  LOP3.LUT R4, R4, 0x1, RZ, 0xc0, !PT ;  /* 0x0000000104047812 */ /* 0x000fe400078ec0ff */
[----:B------:R-:W-:Y:S02]  /*99d0*/  LOP3.LUT R3, R3, 0x3, RZ, 0xc0, !PT ;  /* 0x0000000303037812 */ /* 0x000fe400078ec0ff */
[----:B------:R-:W-:-:S02]  /*99e0*/  PRMT R9, RZ, 0x7610, R9 ;  /* 0x00007610ff097816 */ /* 0x000fc40000000009 */
[----:B0-----:R-:W-:Y:S01]  /*99f0*/  @P1 LEA R5, R6, R5, 0x18 ;  /* 0x0000000506051211 */ /* 0x001fe200078ec0ff */
[----:B------:R-:W-:-:S03]  /*9a00*/  IMAD.MOV.U32 R6, RZ, RZ, -0x1 ;  /* 0xffffffffff067424 */ /* 0x000fc600078e00ff */
[----:B------:R0:W-:Y:S01]  /*9a10*/  @P1 SYNCS.ARRIVE.TRANS64.A1T0 RZ, [R5+URZ+0x58], RZ ;  /* 0x000058ff05ff19a7 */ /* 0x0001e2000810003f */
[----:B------:R-:W-:-:S04]  /*9a20*/  ISETP.NE.U32.AND P1, PT, R4, 0x1, PT ;  /* 0x000000010400780c */ /* 0x000fc80003f25070 */
[----:B------:R-:W-:Y:S02]  /*9a30*/  ISETP.GT.U32.AND P1, PT, R8, 0x3, !P1 ;  /* 0x000000030800780c */ /* 0x000fe40004f24070 */
[----:B0-----:R-:W-:Y:S02]  /*9a40*/  SEL R5, RZ, 0x1, !P0 ;  /* 0x00000001ff057807 */ /* 0x001fe40004000000 */
[----:B------:R-:W-:Y:S02]  /*9a50*/  ISETP.GE.U32.AND.EX P0, PT, R17, UR7, PT, P2 ;  /* 0x0000000711007c0c */ /* 0x000fe4000bf06120 */
[----:B------:R-:W-:-:S04]  /*9a60*/  SEL R4, RZ, 0x1, !P1 ;  /* 0x00000001ff047807 */ /* 0x000fc80004800000 */
[----:B------:R-:W-:Y:S02]  /*9a70*/  LOP3.LUT R0, R4, R0, R5, 0x96, !PT ;  /* 0x0000000004007212 */ /* 0x000fe400078e9605 */
[----:B------:R-:W-:-:S05]  /*9a80*/  PRMT R4, RZ, 0x7610, R4 ;  /* 0x00007610ff047816 */ /* 0x000fca0000000004 */
[----:B------:R-:W-:Y:S05]  /*9a90*/  @P0 BRA `(.L_x_306) ;  /* 0x0000000400540947 */ /* 0x000fea0003800000 */
[----:B------:R-:W0:Y:S01]  /*9aa0*/  S2R R15, SR_CTAID.X ;  /* 0x00000000000f7919 */ /* 0x000e220000002500 */
[----:B------:R-:W-:Y:S01]  /*9ab0*/  ULDC.64 UR6, c[0x0][0x628] ;  /* 0x00018a0000067ab9 */ /* 0x000fe20000000a00 */
[----:B------:R-:W-:Y:S01]  /*9ac0*/  ULDC UR8, c[0x0][0x630] ;  /* 0x00018c0000087ab9 */ /* 0x000fe20000000800 */
[----:B------:R-:W-:Y:S01]  /*9ad0*/  ISETP.NE.U32.AND P0, PT, RZ, UR6, PT ;  /* 0x00000006ff007c0c */ /* 0x000fe2000bf05070 */
[----:B------:R-:W1:Y:S01]  /*9ae0*/  S2R R20, SR_CTAID.Y ;  /* 0x0000000000147919 */ /* 0x000e620000002600 */
[----:B------:R-:W-:Y:S01]  /*9af0*/  ULDC UR9, c[0x0][0x150] ;  /* 0x0000540000097ab9 */ /* 0x000fe20000000800 */
[----:B------:R-:W-:Y:S01]  /*9b00*/  IMAD.MOV.U32 R4, RZ, RZ, R16 ;  /* 0x000000ffff047224 */ /* 0x000fe200078e0010 */
[----:B------:R-:W-:Y:S01]  /*9b10*/  ISETP.NE.AND.EX P0, PT, RZ, UR7, PT, P0 ;  /* 0x00000007ff007c0c */ /* 0x000fe2000bf05300 */
[----:B------:R-:W-:Y:S01]  /*9b20*/  IMAD.MOV.U32 R5, RZ, RZ, R17 ;  /* 0x000000ffff057224 */ /* 0x000fe200078e0011 */
[----:B0-----:R-:W-:-:S11]  /*9b30*/  I2FP.F32.U32 R22, R15 ;  /* 0x0000000f00167245 */ /* 0x001fd60000201000 */
[----:B------:R-:W-:Y:S05]  /*9b40*/  @!P0 BRA `(.L_x_307) ;  /* 0x0000000000288947 */ /* 0x000fea0003800000 */
[----:B------:R-:W-:Y:S02]  /*9b50*/  ULDC UR5, c[0x0][0x634] ;  /* 0x00018d0000057ab9 */ /* 0x000fe40000000800 */
[----:B------:R-:W-:-:S05]  /*9b60*/  IADD3 R5, P0, R16, UR5, RZ ;  /* 0x0000000510057c10 */ /* 0x000fca000ff1e0ff */
[----:B------:R-:W-:-:S04]  /*9b70*/  IMAD.X R21, RZ, RZ, R17, P0 ;  /* 0x000000ffff157224 */ /* 0x000fc800000e0611 */
[----:B------:R-:W-:-:S04]  /*9b80*/  IMAD.WIDE.U32 R6, R21, UR6, RZ ;  /* 0x0000000615067c25 */ /* 0x000fc8000f8e00ff */
[----:B------:R-:W-:-:S04]  /*9b90*/  IMAD.WIDE.U32 R6, P0, R5, UR7, R6 ;  /* 0x0000000705067c25 */ /* 0x000fc8000f800006 */
[----:B------:R-:W-:-:S04]  /*9ba0*/  IMAD.WIDE.U32 R4, R5, UR6, RZ ;  /* 0x0000000605047c25 */ /* 0x000fc8000f8e00ff */
[----:B------:R-:W-:Y:S01]  /*9bb0*/  IMAD.MOV.U32 R4, RZ, RZ, R7 ;  /* 0x000000ffff047224 */ /* 0x000fe200078e0007 */
[----:B------:R-:W-:Y:S01]  /*9bc0*/  IADD3 RZ, P1, R5, R6, RZ ;  /* 0x0000000605ff7210 */ /* 0x000fe20007f3e0ff */
[----:B------:R-:W-:-:S04]  /*9bd0*/  IMAD.X R5, RZ, RZ, RZ, P0 ;  /* 0x000000ffff057224 */ /* 0x000fc800000e06ff */
[----:B------:R-:W-:-:S08]  /*9be0*/  IMAD.WIDE.U32.X R4, R21, UR7, R4, P1 ;  /* 0x0000000715047c25 */ /* 0x000fd000088e0404 */
.L_x_307:
[--C-:B------:R-:W-:Y:S01]  /*9bf0*/  SHF.R.U64 R14, R4, UR8, R5.reuse ;  /* 0x00000008040e7c19 */ /* 0x100fe20008001205 */
[----:B------:R-:W-:Y:S01]  /*9c00*/  FMUL R22, R22, UR9 ;  /* 0x0000000916167c20 */ /* 0x000fe20008400000 */
[----:B------:R-:W-:Y:S01]  /*9c10*/  SHF.R.U32.HI R4, RZ, UR8, R5 ;  /* 0x00000008ff047c19 */ /* 0x000fe20008011605 */
[----:B------:R-:W0:Y:S01]  /*9c20*/  LDC R6, c[0x0][0x144] ;  /* 0x00005100ff067b82 */ /* 0x000e220000000800 */
[----:B------:R-:W-:Y:S01]  /*9c30*/  IADD3 R5, P0, RZ, -R14, RZ ;  /* 0x8000000eff057210 */ /* 0x000fe20007f1e0ff */
[----:B------:R-:W-:Y:S01]  /*9c40*/  ULDC UR5, c[0x0][0x154] ;  /* 0x0000550000057ab9 */ /* 0x000fe20000000800 */
[----:B-1----:R-:W-:Y:S01]  /*9c50*/  I2FP.F32.U32 R7, R20 ;  /* 0x0000001400077245 */ /* 0x002fe20000201000 */
[----:B------:R-:W1:Y:S01]  /*9c60*/  F2I.U32.TRUNC.NTZ R22, R22 ;  /* 0x0000001600167305 */ /* 0x000e62000020f000 */
[----:B------:R-:W-:Y:S01]  /*9c70*/  ULDC.64 UR6, c[0x0][0x620] ;  /* 0x0001880000067ab9 */ /* 0x000fe20000000a00 */
[----:B------:R-:W-:Y:S01]  /*9c80*/  IMAD.X R4, RZ, RZ, ~R4, P0 ;  /* 0x000000ffff047224 */ /* 0x000fe200000e0e04 */
[----:B------:R-:W-:Y:S01]  /*9c90*/  ISETP.NE.AND P2, PT, R2, 0x1, PT ;  /* 0x000000010200780c */ /* 0x000fe20003f45270 */
[----:B------:R-:W-:Y:S01]  /*9ca0*/  FMUL R23, R7, UR5 ;  /* 0x0000000507177c20 */ /* 0x000fe20008400000 */
[----:B------:R-:W2:Y:S01]  /*9cb0*/  LDC R25, c[0x0][0x148] ;  /* 0x00005200ff197b82 */ /* 0x000ea20000000800 */
[----:B------:R-:W-:Y:S01]  /*9cc0*/  IMAD R4, R4, UR6, RZ ;  /* 0x0000000604047c24 */ /* 0x000fe2000f8e02ff */
[----:B------:R-:W-:-:S03]  /*9cd0*/  ULDC UR5, c[0x0][0x618] ;  /* 0x0001860000057ab9 */ /* 0x000fc60000000800 */
[----:B------:R-:W3:Y:S01]  /*9ce0*/  F2I.U32.TRUNC.NTZ R23, R23 ;  /* 0x0000001700177305 */ /* 0x000ee2000020f000 */
[C---:B------:R-:W-:Y:S02]  /*9cf0*/  IMAD R7, R5.reuse, UR7, R4 ;  /* 0x0000000705077c24 */ /* 0x040fe4000f8e0204 */
[----:B------:R-:W-:Y:S01]  /*9d00*/  IMAD.WIDE.U32 R4, R5, UR6, R16 ;  /* 0x0000000605047c25 */ /* 0x000fe2000f8e0010 */
[----:B------:R-:W-:Y:S02]  /*9d10*/  ULDC.64 UR6, c[0x0][0x640] ;  /* 0x0001900000067ab9 */ /* 0x000fe40000000a00 */
[----:B------:R-:W-:Y:S01]  /*9d20*/  ISETP.NE.U32.AND P0, PT, RZ, UR6, PT ;  /* 0x00000006ff007c0c */ /* 0x000fe2000bf05070 */
[----:B------:R-:W-:Y:S02]  /*9d30*/  IMAD.IADD R5, R5, 0x1, R7 ;  /* 0x0000000105057824 */ /* 0x000fe400078e0207 */
[----:B-1----:R-:W-:Y:S01]  /*9d40*/  IMAD.MOV R22, RZ, RZ, -R22 ;  /* 0x000000ffff167224 */ /* 0x002fe200078e0a16 */
[----:B------:R-:W-:-:S02]  /*9d50*/  ISETP.NE.AND.EX P0, PT, RZ, UR7, PT, P0 ;  /* 0x00000007ff007c0c */ /* 0x000fc4000bf05300 */
[----:B------:R-:W-:Y:S01]  /*9d60*/  SHF.R.U64 R21, R4, UR5, R5 ;  /* 0x0000000504157c19 */ /* 0x000fe20008001205 */
[----:B0-----:R-:W-:Y:S01]  /*9d70*/  IMAD R15, R6, R22, R15 ;  /* 0x00000016060f7224 */ /* 0x001fe200078e020f */
[----:B------:R-:W-:Y:S01]  /*9d80*/  SHF.R.U32.HI R4, RZ, UR5, R5 ;  /* 0x00000005ff047c19 */ /* 0x000fe20008011605 */
[----:B------:R-:W-:Y:S01]  /*9d90*/  ULDC UR5, c[0x0][0x608] ;  /* 0x0001820000057ab9 */ /* 0x000fe20000000800 */
[----:B---3--:R-:W-:Y:S02]  /*9da0*/  IMAD.MOV R6, RZ, RZ, -R23 ;  /* 0x000000ffff067224 */ /* 0x008fe400078e0a17 */
[--C-:B------:R-:W-:Y:S02]  /*9db0*/  SHF.R.U64 R22, R21, UR5, R4.reuse ;  /* 0x0000000515167c19 */ /* 0x100fe40008001204 */
[----:B------:R-:W-:Y:S01]  /*9dc0*/  SHF.R.U32.HI R5, RZ, UR5, R4 ;  /* 0x00000005ff057c19 */ /* 0x000fe20008011604 */
[----:B------:R-:W-:Y:S01]  /*9dd0*/  ULDC UR5, c[0x0][0x658] ;  /* 0x0001960000057ab9 */ /* 0x000fe20000000800 */
[----:B--2---:R-:W-:-:S02]  /*9de0*/  @P2 IMAD R15, R25, R6, R20 ;  /* 0x00000006190f2224 */ /* 0x004fc400078e0214 */
[--C-:B------:R-:W-:Y:S02]  /*9df0*/  SHF.R.U64 R20, R22, UR5, R5.reuse ;  /* 0x0000000516147c19 */ /* 0x100fe40008001205 */
[----:B------:R-:W-:-:S03]  /*9e00*/  SHF.R.U32.HI R23, RZ, UR5, R5 ;  /* 0x00000005ff177c19 */ /* 0x000fc60008011605 */
[----:B------:R-:W-:Y:S02]  /*9e10*/  IMAD.MOV.U32 R6, RZ, RZ, R20 ;  /* 0x000000ffff067224 */ /* 0x000fe400078e0014 */
[----:B------:R-:W-:Y:S01]  /*9e20*/  IMAD.MOV.U32 R5, RZ, RZ, R23 ;  /* 0x000000ffff057224 */ /* 0x000fe200078e0017 */
[----:B------:R-:W-:Y:S06]  /*9e30*/  @!P0 BRA `(.L_x_308) ;  /* 0x00000000002c8947 */ /* 0x000fec0003800000 */
        /* <DEDUP_REMOVED lines=9> */
[----:B------:R-:W-:-:S04]  /*9ed0*/  IMAD.WIDE.U32.X R4, R23, UR7, R4, P1 ;  /* 0x0000000717047c25 */ /* 0x000fc800088e0404 */
[----:B------:R-:W-:-:S07]  /*9ee0*/  IMAD.MOV.U32 R6, RZ, RZ, R4 ;  /* 0x000000ffff067224 */ /* 0x000fce00078e0004 */
.L_x_308:
[----:B------:R-:W-:Y:S01]  /*9ef0*/  ULDC UR5, c[0x0][0x648] ;  /* 0x0001920000057ab9 */ /* 0x000fe20000000800 */
[----:B------:R-:W-:Y:S01]  /*9f00*/  LOP3.LUT R4, R22, UR17, RZ, 0xc0, !PT ;  /* 0x0000001116047c12 */ /* 0x000fe2000f8ec0ff */
[----:B------:R-:W-:Y:S01]  /*9f10*/  ULDC UR6, c[0x0][0x610] ;  /* 0x0001840000067ab9 */ /* 0x000fe20000000800 */
[----:B------:R-:W-:Y:S01]  /*9f20*/  SHF.R.U64 R5, R6, UR5, R5 ;  /* 0x0000000506057c19 */ /* 0x000fe20008001205 */
[----:B------:R-:W-:Y:S01]  /*9f30*/  ULDC UR5, c[0x0][0x638] ;  /* 0x00018e0000057ab9 */ /* 0x000fe20000000800 */
[----:B------:R-:W-:Y:S01]  /*9f40*/  LOP3.LUT R21, R21, UR4, RZ, 0xc0, !PT ;  /* 0x0000000415157c12 */ /* 0x000fe2000f8ec0ff */
[----:B------:R-:W-:Y:S02]  /*9f50*/  IMAD.MOV.U32 R6, RZ, RZ, R14 ;  /* 0x000000ffff067224 */ /* 0x000fe400078e000e */
[----:B------:R-:W-:Y:S02]  /*9f60*/  IMAD.MOV R7, RZ, RZ, -R5 ;  /* 0x000000ffff077224 */ /* 0x000fe400078e0a05 */
[----:B------:R-:W-:-:S02]  /*9f70*/  IMAD R4, R5, UR18, R4 ;  /* 0x0000001205047c24 */ /* 0x000fc4000f8e0204 */
[----:B------:R-:W-:Y:S01]  /*9f80*/  IMAD R20, R7, UR5, R20 ;  /* 0x0000000507147c24 */ /* 0x000fe2000f8e0214 */
[----:B------:R-:W-:Y:S01]  /*9f90*/  ULDC UR5, c[0x0][0x600] ;  /* 0x0001800000057ab9 */ /* 0x000fe20000000800 */
[----:B------:R-:W-:Y:S02]  /*9fa0*/  IMAD R15, R4, UR6, R15 ;  /* 0x00000006040f7c24 */ /* 0x000fe4000f8e020f */
[----:B------:R-:W-:Y:S02]  /*9fb0*/  IMAD R20, R20, UR5, R21 ;  /* 0x0000000514147c24 */ /* 0x000fe4000f8e0215 */
[----:B------:R-:W-:-:S03]  /*9fc0*/  IMAD.MOV.U32 R4, RZ, RZ, 0x1 ;  /* 0x00000001ff047424 */ /* 0x000fc600078e00ff */
[----:B------:R-:W-:Y:S02]  /*9fd0*/  SEL R21, R20, R15, !P2 ;  /* 0x0000000f14157207 */ /* 0x000fe40005000000 */
[----:B------:R-:W-:-:S07]  /*9fe0*/  SEL R20, R15, R20, !P2 ;  /* 0x000000140f147207 */ /* 0x000fce0005000000 */
.L_x_306:
[----:B------:R-:W-:Y:S05]  /*9ff0*/  BSYNC B1 ;  /* 0x0000000000017941 */ /* 0x000fea0003800000 */
.L_x_305:
[----:B------:R-:W-:-:S13]  /*a000*/  LOP3.LUT P0, RZ, R4, 0xff, RZ, 0xc0, !PT ;  /* 0x000000ff04ff7812 */ /* 0x000fda000780c0ff */
[----:B------:R-:W-:Y:S05]  /*a010*/  @P0 BRA `(.L_x_309) ;  /* 0xfffffff4003c0947 */ /* 0x000fea000383ffff */
[----:B------:R-:W-:Y:S05]  /*a020*/  BSYNC B0 ;  /* 0x0000000000007941 */ /* 0x000fea0003800000 */
.L_x_298:
[----:B------:R-:W-:-:S03]  /*a030*/  UMOV UR5, 0xffffffff ;  /* 0xffffffff00057882 */ /* 0x000fc60000000000 */
[----:B------:R-:W-:Y:S05]  /*a040*/  BRA.DIV UR5, `(.L_x_310) ;  /* 0x0000000605147947 */ /* 0x000fea000b800000 */
[----:B------:R-:W-:-:S13]  /*a050*/  ELECT P6, URZ, PT ;  /* 0x00000000003f782f */ /* 0x000fda00038c0000 */
.L_x_324:
[----:B------:R-:W-:Y:S04]  /*a060*/  BSSY B0, `(.L_x_311) ;  /* 0x000002b000007945 */ /* 0x000fe80003800000 */
[----:B------:R-:W-:Y:S05]  /*a070*/  @!P6 BRA `(.L_x_312) ;  /* 0x0000000000a4e947 */ /* 0x000fea0003800000 */
[----:B------:R-:W-:-:S04]  /*a080*/  LOP3.LUT R19, R19, 0x2, RZ, 0xfc, !PT ;  /* 0x0000000213137812 */ /* 0x000fc800078efcff */
[----:B------:R-:W-:-:S13]  /*a090*/  ISETP.NE.AND P0, PT, R19, 0x3, PT ;  /* 0x000000031300780c */ /* 0x000fda0003f05270 */
[----:B------:R-:W-:Y:S05]  /*a0a0*/  @!P0 BRA `(.L_x_313) ;  /* 0x0000000000048947 */ /* 0x000fea0003800000 */
[----:B------:R-:W-:Y:S01]  /*a0b0*/  BPT.TRAP 0x1 ;  /* 0x000000040000795c */ /* 0x000fe20000300000 */
.L_x_313:
[----:B------:R-:W0:Y:S01]  /*a0c0*/  S2R R5, SR_CgaCtaId ;  /* 0x0000000000057919 */ /* 0x000e220000008800 */
[----:B------:R-:W-:Y:S02]  /*a0d0*/  MOV R2, 0x400 ;  /* 0x0000040000027802 */ /* 0x000fe40000000f00 */
[----:B------:R-:W-:Y:S02]  /*a0e0*/  SHF.L.U32 R4, R0, 0x1f, RZ ;  /* 0x0000001f00047819 */ /* 0x000fe400000006ff */
[----:B0-----:R-:W-:-:S05]  /*a0f0*/  LEA R2, R5, R2, 0x18 ;  /* 0x0000000205027211 */ /* 0x001fca00078ec0ff */
[----:B------:R-:W-:-:S04]  /*a100*/  VIADD R2, R2, 0x20 ;  /* 0x0000002002027836 */ /* 0x000fc80000000000 */
[C---:B------:R-:W-:Y:S02]  /*a110*/  IMAD R7, R3.reuse, 0x8, R2 ;  /* 0x0000000803077824 */ /* 0x040fe400078e0202 */
[----:B------:R-:W-:Y:S02]  /*a120*/  VIADD R3, R3, 0x1 ;  /* 0x0000000103037836 */ /* 0x000fe40000000000 */
[----:B------:R-:W0:Y:S03]  /*a130*/  SYNCS.PHASECHK.TRANS64.TRYWAIT P0, [R7+URZ], R4 ;  /* 0x00000004070075a7 */ /* 0x000e26000800017f */
[----:B------:R-:W-:-:S04]  /*a140*/  ISETP.NE.AND P1, PT, R3, 0x4, PT ;  /* 0x000000040300780c */ /* 0x000fc80003f25270 */
[----:B------:R-:W-:Y:S02]  /*a150*/  SEL R5, RZ, 0x1, P1 ;  /* 0x00000001ff057807 */ /* 0x000fe40000800000 */
[----:B------:R-:W-:Y:S02]  /*a160*/  SEL R3, R3, RZ, P1 ;  /* 0x000000ff03037207 */ /* 0x000fe40000800000 */
[----:B------:R-:W-:-:S03]  /*a170*/  LOP3.LUT R6, R0, R5, RZ, 0x3c, !PT ;  /* 0x0000000500067212 */ /* 0x000fc600078e3cff */
[----:B------:R-:W-:Y:S01]  /*a180*/  IMAD R8, R3, 0x8, R2 ;  /* 0x0000000803087824 */ /* 0x000fe200078e0202 */
[----:B------:R-:W-:Y:S01]  /*a190*/  SHF.L.U32 R5, R6, 0x1f, RZ ;  /* 0x0000001f06057819 */ /* 0x000fe200000006ff */
[----:B0-----:R-:W-:Y:S06]  /*a1a0*/  @!P0 BRA `(.L_x_314) ;  /* 0x0000000000dc8947 */ /* 0x001fec0003800000 */
.L_x_325:
[----:B------:R-:W1:Y:S01]  /*a1b0*/  SYNCS.PHASECHK.TRANS64.TRYWAIT P0, [R8+URZ], R5 ;  /* 0x00000005080075a7 */ /* 0x000e62000800017f */
[----:B------:R-:W-:-:S05]  /*a1c0*/  VIADD R0, R3, 0x1 ;  /* 0x0000000103007836 */ /* 0x000fca0000000000 */
[----:B------:R-:W-:-:S04]  /*a1d0*/  ISETP.NE.AND P1, PT, R0, 0x4, PT ;  /* 0x000000040000780c */ /* 0x000fc80003f25270 */
[----:B------:R-:W-:Y:S02]  /*a1e0*/  SEL R3, RZ, 0x1, P1 ;  /* 0x00000001ff037807 */ /* 0x000fe40000800000 */
[----:B0-----:R-:W-:Y:S02]  /*a1f0*/  SEL R7, R0, RZ, P1 ;  /* 0x000000ff00077207 */ /* 0x001fe40000800000 */
[----:B------:R-:W-:-:S03]  /*a200*/  LOP3.LUT R9, R6, R3, RZ, 0x3c, !PT ;  /* 0x0000000306097212 */ /* 0x000fc600078e3cff */
[----:B------:R-:W-:Y:S01]  /*a210*/  IMAD R11, R7, 0x8, R2 ;  /* 0x00000008070b7824 */ /* 0x000fe200078e0202 */
[----:B------:R-:W-:Y:S01]  /*a220*/  SHF.L.U32 R6, R9, 0x1f, RZ ;  /* 0x0000001f09067819 */ /* 0x000fe200000006ff */
[----:B-1----:R-:W-:Y:S06]  /*a230*/  @!P0 BRA `(.L_x_315) ;  /* 0x0000000000cc8947 */ /* 0x002fec0003800000 */
.L_x_326:
[----:B------:R-:W1:Y:S01]  /*a240*/  SYNCS.PHASECHK.TRANS64.TRYWAIT P0, [R11+URZ], R6 ;  /* 0x000000060b0075a7 */ /* 0x000e62000800017f */
[----:B------:R-:W-:-:S05]  /*a250*/  VIADD R0, R7, 0x1 ;  /* 0x0000000107007836 */ /* 0x000fca0000000000 */
[----:B------:R-:W-:-:S04]  /*a260*/  ISETP.NE.AND P1, PT, R0, 0x4, PT ;  /* 0x000000040000780c */ /* 0x000fc80003f25270 */
[----:B------:R-:W-:Y:S02]  /*a270*/  SEL R4, RZ, 0x1, P1 ;  /* 0x00000001ff047807 */ /* 0x000fe40000800000 */
[----:B------:R-:W-:Y:S02]  /*a280*/  SEL R3, R0, RZ, P1 ;  /* 0x000000ff00037207 */ /* 0x000fe40000800000 */
[----:B------:R-:W-:Y:S01]  /*a290*/  LOP3.LUT R0, R9, R4, RZ, 0x3c, !PT ;  /* 0x0000000409007212 */ /* 0x000fe200078e3cff */
[----:B-1----:R-:W-:Y:S06]  /*a2a0*/  @!P0 BRA `(.L_x_316) ;  /* 0x0000000000c48947 */ /* 0x002fec0003800000 */
.L_x_327:
[----:B------:R-:W-:Y:S01]  /*a2b0*/  IMAD R3, R3, 0x8, R2 ;  /* 0x0000000803037824 */ /* 0x000fe200078e0202 */
[----:B------:R-:W-:-:S07]  /*a2c0*/  SHF.L.U32 R0, R0, 0x1f, RZ ;  /* 0x0000001f00007819 */ /* 0x000fce00000006ff */
.L_x_317:
[----:B--2---:R2:W3:Y:S02]  /*a2d0*/  SYNCS.PHASECHK.TRANS64.TRYWAIT P0, [R3+URZ], R0 ;  /* 0x00000000030075a7 */ /* 0x0044e4000800017f */
[----:B---3--:R-:W-:Y:S05]  /*a2e0*/  @!P0 NANOSLEEP.SYNCS 0x989680 ;  /* 0x009896800000895d */ /* 0x008fea0003900000 */
[----:B------:R-:W3:Y:S02]  /*a2f0*/  @!P0 SYNCS.PHASECHK.TRANS64 P0, [R3+URZ], R0 ;  /* 0x00000000030085a7 */ /* 0x000ee4000800007f */
[----:B---3--:R-:W-:Y:S05]  /*a300*/  @!P0 BRA `(.L_x_317) ;  /* 0xfffffffc00f08947 */ /* 0x008fea000383ffff */
.L_x_312:
[----:B------:R-:W-:Y:S05]  /*a310*/  BSYNC B0 ;  /* 0x0000000000007941 */ /* 0x000fea0003800000 */
.L_x_311:
[----:B------:R-:W-:Y:S05]  /*a320*/  EXIT ;  /* 0x000000000000794d */ /* 0x000fea0003800000 */
.L_x_21:
[----:B----4-:R4:W0:Y:S02]  /*a330*/  SYNCS.PHASECHK.TRANS64.TRYWAIT P1, [R3+URZ], R0 ;  /* 0x00000000030075a7 */ /* 0x010824000802017f */
[----:B0-----:R-:W-:Y:S05]  /*a340*/  @!P1 NANOSLEEP.SYNCS 0x989680 ;  /* 0x009896800000995d */ /* 0x001fea0003900000 */
[----:B------:R-:W0:Y:S02]  /*a350*/  @!P1 SYNCS.PHASECHK.TRANS64 P1, [R3+URZ], R0 ;  /* 0x00000000030095a7 */ /* 0x000e24000802007f */
[----:B0-----:R-:W-:Y:S05]  /*a360*/  @!P1 BRA `(.L_x_21) ;  /* 0xfffffffc00f09947 */ /* 0x001fea000383ffff */
[----:B------:R-:W-:Y:S05]  /*a370*/  BRA `(.L_x_20) ;  /* 0xffffff7000747947 */ /* 0x000fea000383ffff */
.L_x_26:
[----:B-1----:R1:W3:Y:S02]  /*a380*/  SYNCS.PHASECHK.TRANS64.TRYWAIT P1, [R5+URZ], R4 ;  /* 0x00000004050075a7 */ /* 0x0022e4000802017f */
[----:B---3--:R-:W-:Y:S05]  /*a390*/  @!P1 NANOSLEEP.SYNCS 0x989680 ;  /* 0x009896800000995d */ /* 0x008fea0003900000 */
[----:B------:R-:W3:Y:S02]  /*a3a0*/  @!P1 SYNCS.PHASECHK.TRANS64 P1, [R5+URZ], R4 ;  /* 0x00000004050095a7 */ /* 0x000ee4000802007f */
[----:B---3--:R-:W-:Y:S05]  /*a3b0*/  @!P1 BRA `(.L_x_26) ;  /* 0xfffffffc00f09947 */ /* 0x008fea000383ffff */
[----:B------:R-:W-:Y:S05]  /*a3c0*/  BRA `(.L_x_25) ;  /* 0xffffff7400b07947 */ /* 0x000fea000383ffff */
.L_x_299:
[----:B------:R-:W-:Y:S01]  /*a3d0*/  BSSY B1, `(.L_x_318) ;  /* 0x0000006000017945 */ /* 0x000fe20003800000 */
[----:B------:R-:W-:-:S07]  /*a3e0*/  IMAD.MOV.U32 R15, RZ, RZ, -0x1 ;  /* 0xffffffffff0f7424 */ /* 0x000fce00078e00ff */
[----:B------:R-:W-:Y:S05]  /*a3f0*/  WARPSYNC.COLLECTIVE R15, `(.L_x_319) ;  /* 0x000000000f0c7348 */ /* 0x000fea0003c00000 */
[----:B------:R-:W-:Y:S02]  /*a400*/  ELECT P6, UR62, PT ;  /* 0x00000000003e782f */ /* 0x000fe400038c0000 */
[----:B------:R-:W-:Y:S01]  /*a410*/  MOV R14, UR62 ;  /* 0x0000003e000e7c02 */ /* 0x000fe20008000f00 */
[----:B------:R-:W-:Y:S10]  /*a420*/  ENDCOLLECTIVE ;  /* 0x000000000000791b */ /* 0x000ff40003800000 */
.L_x_319:
[----:B------:R-:W-:Y:S05]  /*a430*/  BSYNC B1 ;  /* 0x0000000000017941 */ /* 0x000fea0003800000 */
.L_x_318:
[----:B------:R-:W-:Y:S05]  /*a440*/  BRA `(.L_x_320) ;  /* 0xfffffff0003c7947 */ /* 0x000fea000383ffff */
.L_x_302:
[----:B0-----:R0:W1:Y:S02]  /*a450*/  SYNCS.PHASECHK.TRANS64.TRYWAIT P0, [R20+URZ+0x20], R7 ;  /* 0x00002007140075a7 */ /* 0x001064000800017f */
[----:B-1----:R-:W-:Y:S05]  /*a460*/  @!P0 NANOSLEEP.SYNCS 0x989680 ;  /* 0x009896800000895d */ /* 0x002fea0003900000 */
[----:B------:R-:W1:Y:S02]  /*a470*/  @!P0 SYNCS.PHASECHK.TRANS64 P0, [R20+URZ+0x20], R7 ;  /* 0x00002007140085a7 */ /* 0x000e64000800007f */
[----:B-1----:R-:W-:Y:S05]  /*a480*/  @!P0 BRA `(.L_x_302) ;  /* 0xfffffffc00f08947 */ /* 0x002fea000383ffff */
[----:B------:R-:W-:Y:S05]  /*a490*/  BRA `(.L_x_321) ;  /* 0xfffffff000747947 */ /* 0x000fea000383ffff */
.L_x_310:
[----:B------:R-:W-:Y:S01]  /*a4a0*/  BSSY B0, `(.L_x_322) ;  /* 0x0000006000007945 */ /* 0x000fe20003800000 */
[----:B------:R-:W-:-:S07]  /*a4b0*/  IMAD.MOV.U32 R15, RZ, RZ, -0x1 ;  /* 0xffffffffff0f7424 */ /* 0x000fce00078e00ff */
[----:B------:R-:W-:Y:S05]  /*a4c0*/  WARPSYNC.COLLECTIVE R15, `(.L_x_323) ;  /* 0x000000000f0c7348 */ /* 0x000fea0003c00000 */
[----:B------:R-:W-:Y:S02]  /*a4d0*/  ELECT P6, UR62, PT ;  /* 0x00000000003e782f */ /* 0x000fe400038c0000 */
[----:B------:R-:W-:Y:S01]  /*a4e0*/  MOV R14, UR62 ;  /* 0x0000003e000e7c02 */ /* 0x000fe20008000f00 */
[----:B------:R-:W-:Y:S10]  /*a4f0*/  ENDCOLLECTIVE ;  /* 0x000000000000791b */ /* 0x000ff40003800000 */
.L_x_323:
[----:B------:R-:W-:Y:S05]  /*a500*/  BSYNC B0 ;  /* 0x0000000000007941 */ /* 0x000fea0003800000 */
.L_x_322:
[----:B------:R-:W-:Y:S05]  /*a510*/  BRA `(.L_x_324) ;  /* 0xfffffff800d07947 */ /* 0x000fea000383ffff */
.L_x_314:
[----:B0-----:R0:W1:Y:S02]  /*a520*/  SYNCS.PHASECHK.TRANS64.TRYWAIT P0, [R7+URZ], R4 ;  /* 0x00000004070075a7 */ /* 0x001064000800017f */
[----:B-1----:R-:W-:Y:S05]  /*a530*/  @!P0 NANOSLEEP.SYNCS 0x989680 ;  /* 0x009896800000895d */ /* 0x002fea0003900000 */
[----:B------:R-:W1:Y:S02]  /*a540*/  @!P0 SYNCS.PHASECHK.TRANS64 P0, [R7+URZ], R4 ;  /* 0x00000004070085a7 */ /* 0x000e64000800007f */
[----:B-1----:R-:W-:Y:S05]  /*a550*/  @!P0 BRA `(.L_x_314) ;  /* 0xfffffffc00f08947 */ /* 0x002fea000383ffff */
[----:B------:R-:W-:Y:S05]  /*a560*/  BRA `(.L_x_325) ;  /* 0xfffffffc00107947 */ /* 0x000fea000383ffff */
.L_x_315:
[----:B0-----:R0:W1:Y:S02]  /*a570*/  SYNCS.PHASECHK.TRANS64.TRYWAIT P0, [R8+URZ], R5 ;  /* 0x00000005080075a7 */ /* 0x001064000800017f */
[----:B-1----:R-:W-:Y:S05]  /*a580*/  @!P0 NANOSLEEP.SYNCS 0x989680 ;  /* 0x009896800000895d */ /* 0x002fea0003900000 */
[----:B------:R-:W1:Y:S02]  /*a590*/  @!P0 SYNCS.PHASECHK.TRANS64 P0, [R8+URZ], R5 ;  /* 0x00000005080085a7 */ /* 0x000e64000800007f */
[----:B-1----:R-:W-:Y:S05]  /*a5a0*/  @!P0 BRA `(.L_x_315) ;  /* 0xfffffffc00f08947 */ /* 0x002fea000383ffff */
[----:B------:R-:W-:Y:S05]  /*a5b0*/  BRA `(.L_x_326) ;  /* 0xfffffffc00207947 */ /* 0x000fea000383ffff */
.L_x_316:
[----:B-1----:R1:W2:Y:S02]  /*a5c0*/  SYNCS.PHASECHK.TRANS64.TRYWAIT P0, [R11+URZ], R6 ;  /* 0x000000060b0075a7 */ /* 0x0022a4000800017f */
[----:B--2---:R-:W-:Y:S05]  /*a5d0*/  @!P0 NANOSLEEP.SYNCS 0x989680 ;  /* 0x009896800000895d */ /* 0x004fea0003900000 */
[----:B------:R-:W2:Y:S02]  /*a5e0*/  @!P0 SYNCS.PHASECHK.TRANS64 P0, [R11+URZ], R6 ;  /* 0x000000060b0085a7 */ /* 0x000ea4000800007f */
[----:B--2---:R-:W-:Y:S05]  /*a5f0*/  @!P0 BRA `(.L_x_316) ;  /* 0xfffffffc00f08947 */ /* 0x004fea000383ffff */
[----:B------:R-:W-:Y:S05]  /*a600*/  BRA `(.L_x_327) ;  /* 0xfffffffc00287947 */ /* 0x000fea000383ffff */
.L_x_328:
[----:B------:R-:W-:-:S00]  /*a610*/  BRA `(.L_x_328) ;  /* 0xfffffffc00fc7947 */ /* 0x000fc0000383ffff */
[----:B------:R-:W-:-:S00]  /*a620*/  NOP ;  /* 0x0000000000007918 */ /* 0x000fc00000000000 */
        /* <DEDUP_REMOVED lines=13> */
.L_x_329:


//--------------------- .nv.global.init           --------------------------
	.section	.nv.global.init,"aw",@progbits
.nv.global.init:
	.type		$str$22,@object
	.size		$str$22,($str$23 - $str$22)
$str$22:
        /*0000*/ 	.byte	0x6b, 0x5f, 0x74, 0x69, 0x6c, 0x65, 0x5f, 0x63, 0x6f, 0x75, 0x6e, 0x74, 0x20, 0x3e, 0x3d, 0x20
        /*0010*/ 	.byte	0x31, 0x00
	.type		$str$23,@object
	.size		$str$23,(__unnamed_1 - $str$23)
$str$23:
        /*0012*/ 	.byte	0x2f, 0x74, 0x6d, 0x70, 0x2f, 0x63, 0x75, 0x74, 0x6c, 0x61, 0x73, 0x73, 0x5f, 0x73, 0x77, 0x65
        /*0022*/ 	.byte	0x65, 0x70, 0x5f, 0x73, 0x72, 0x63, 0x2f, 0x69, 0x6e, 0x63, 0x6c, 0x75, 0x64, 0x65, 0x2f, 0x63
        /*0032*/ 	.byte	0x75, 0x74, 0x6c, 0x61, 0x73, 0x73, 0x2f, 0x67, 0x65, 0x6d, 0x6d, 0x2f, 0x63, 0x6f, 0x6c, 0x6c
        /*0042*/ 	.byte	0x65, 0x63, 0x74, 0x69, 0x76, 0x65, 0x2f, 0x73, 0x6d, 0x39, 0x30, 0x5f, 0x6d, 0x6d, 0x61, 0x5f
        /*0052*/ 	.byte	0x74, 0x6d, 0x61, 0x5f, 0x67, 0x6d, 0x6d, 0x61, 0x5f, 0x73, 0x73, 0x5f, 0x77, 0x61, 0x72, 0x70
        /*0062*/ 	.byte	0x73, 0x70, 0x65, 0x63, 0x69, 0x61, 0x6c, 0x69, 0x7a, 0x65, 0x64, 0x2e, 0x68, 0x70, 0x70, 0x00
	.type		__unnamed_1,@object
	.size		__unnamed_1,(.L_0 - __unnamed_1)
__unnamed_1:
        /*0072*/ 	.byte	0x76, 0x6f, 0x69, 0x64, 0x20, 0x63, 0x75, 0x74, 0x6c, 0x61, 0x73, 0x73, 0x3a, 0x3a, 0x67, 0x65
        /* <DEDUP_REMOVED lines=173> */
.L_0:


//--------------------- .nv.shared._ZN7cutlass13device_kernelINS_4gemm6kernel13GemmUniversalIN4cute5tupleIJiiiiEEENS1_10collective13CollectiveMmaINS1_34MainloopSm90TmaGmmaWarpSpecializedILi4ENS5_IJNS4_1CILi4EEENSA_ILi1EEESC_EEENS1_35KernelTmaWarpSpecializedCooperativeEEENS5_IJNSA_ILi256EEENSA_ILi128EEESH_EEEaNS5_IJlSC_lEEEaSJ_NS4_8TiledMMAINS4_8MMA_AtomIJNS4_4SM904GMMA27MMA_64x128x32_S32S8S8_SS_TNEEEENS4_6LayoutINS5_IJNSA_ILi2EEESC_SC_EEENS5_IJSC_NSA_ILi0EEEST_EEEEENS5_IJNS4_10UnderscoreESW_SW_EEEEENS4_13SM90_TMA_LOADENS4_14ComposedLayoutINS4_7SwizzleILi3ELi4ELi3EEENS4_18smem_ptr_flag_bitsILi8EEENSQ_INS5_IJNSA_ILi8EEESH_EEENS5_IJSH_SC_EEEEEEEvNS4_8identityENS4_23SM90_TMA_LOAD_MULTICASTES19_vS1A_EENS_8epilogue10collective6detail29Sm90TmaWarpSpecializedAdapterINS1E_15DefaultEpilogueIaSJ_SJ_NS1D_6thread17LinearCombinationIaLi1EiiLNS1I_9ScaleType4KindE0ELNS_15FloatRoundStyleE2EaEENS1_15EpilogueDefaultEEEEEvvEEEEvNT_6ParamsE --------------------------
	.section	.nv.shared._ZN7cutlass13device_kernelINS_4gemm6kernel13GemmUniversalIN4cute5tupleIJiiiiEEENS1_10collective13CollectiveMmaINS1_34MainloopSm90TmaGmmaWarpSpecializedILi4ENS5_IJNS4_1CILi4EEENSA_ILi1EEESC_EEENS1_35KernelTmaWarpSpecializedCooperativeEEENS5_IJNSA_ILi256EEENSA_ILi128EEESH_EEEaNS5_IJlSC_lEEEaSJ_NS4_8TiledMMAINS4_8MMA_AtomIJNS4_4SM904GMMA27MMA_64x128x32_S32S8S8_SS_TNEEEENS4_6LayoutINS5_IJNSA_ILi2EEESC_SC_EEENS5_IJSC_NSA_ILi0EEEST_EEEEENS5_IJNS4_10UnderscoreESW_SW_EEEEENS4_13SM90_TMA_LOADENS4_14ComposedLayoutINS4_7SwizzleILi3ELi4ELi3EEENS4_18smem_ptr_flag_bitsILi8EEENSQ_INS5_IJNSA_ILi8EEESH_EEENS5_IJSH_SC_EEEEEEEvNS4_8identityENS4_23SM90_TMA_LOAD_MULTICASTES19_vS1A_EENS_8epilogue10collective6detail29Sm90TmaWarpSpecializedAdapterINS1E_15DefaultEpilogueIaSJ_SJ_NS1D_6thread17LinearCombinationIaLi1EiiLNS1I_9ScaleType4KindE0ELNS_15FloatRoundStyleE2EaEENS1_15EpilogueDefaultEEEEEvvEEEEvNT_6ParamsE,"aw",@nobits
	.sectionflags	@""
	.align	16
	.zero		1024


//--------------------- .nv.shared.reserved.0     --------------------------
	.section	.nv.shared.reserved.0,"aw",@nobits
	.weak		__nv_reservedSMEM_offset_0_alias
	.size		__nv_reservedSMEM_offset_0_alias, 0, 0
	.other		__nv_reservedSMEM_offset_0_alias,@"STO_CUDA_RESERVED_SHARED STV_DEFAULT"
__nv_reservedSMEM_offset_0_alias:
	.zero		0


//--------------------- .nv.global                --------------------------
	.section	.nv.global,"aw",@nobits
.nv.global:
	.type		_ZN40_INTERNAL_4b960a59_4_k_cu_418215c1_280464cute1_E,@object
	.size		_ZN40_INTERNAL_4b960a59_4_k_cu_418215c1_280464cute1_E,(_ZN40_INTERNAL_4b960a59_4_k_cu_418215c1_280464cuda3std3__45__cpo6cbeginE - _ZN40_INTERNAL_4b960a59_4_k_cu_418215c1_280464cute1_E)
_ZN40_INTERNAL_4b960a59_4_k_cu_418215c1_280464cute1_E:
	.zero		1
	.type		_ZN40_INTERNAL_4b960a59_4_k_cu_418215c1_280464cuda3std3__45__cpo6cbeginE,@object
	.size		_ZN40_INTERNAL_4b960a59_4_k_cu_418215c1_280464cuda3std3__45__cpo6cbeginE,(_ZN40_INTERNAL_4b960a59_4_k_cu_418215c1_280464cuda3std3__48in_placeE - _ZN40_INTERNAL_4b960a59_4_k_cu_418215c1_280464cuda3std3__45__cpo6cbeginE)
_ZN40_INTERNAL_4b960a59_4_k_cu_418215c1_280464cuda3std3__45__cpo6cbeginE:
	.zero		1
	.type		_ZN40_INTERNAL_4b960a59_4_k_cu_418215c1_280464cuda3std3__48in_placeE,@object
	.size		_ZN40_INTERNAL_4b960a59_4_k_cu_418215c1_280464cuda3std3__48in_placeE,(_ZN40_INTERNAL_4b960a59_4_k_cu_418215c1_280464cuda3std6ranges3__45__cpo9iter_moveE - _ZN40_INTERNAL_4b960a59_4_k_cu_418215c1_280464cuda3std3__48in_placeE)
_ZN40_INTERNAL_4b960a59_4_k_cu_418215c1_280464cuda3std3__48in_placeE:
	.zero		1
	.type		_ZN40_INTERNAL_4b960a59_4_k_cu_418215c1_280464cuda3std6ranges3__45__cpo9iter_moveE,@object
	.size		_ZN40_INTERNAL_4b960a59_4_k_cu_418215c1_280464cuda3std6ranges3__45__cpo9iter_moveE,(_ZN40_INTERNAL_4b960a59_4_k_cu_418215c1_280464cuda3std3__45__cpo5beginE - _ZN40_INTERNAL_4b960a59_4_k_cu_418215c1_280464cuda3std6ranges3__45__cpo9iter_moveE)
_ZN40_INTERNAL_4b960a59_4_k_cu_418215c1_280464cuda3std6ranges3__45__cpo9iter_moveE:
	.zero		1
	.type		_ZN40_INTERNAL_4b960a59_4_k_cu_418215c1_280464cuda3std3__45__cpo5beginE,@object
	.size		_ZN40_INTERNAL_4b960a59_4_k_cu_418215c1_280464cuda3std3__45__cpo5beginE,(_ZN40_INTERNAL_4b960a59_4_k_cu_418215c1_280464cuda3std3__442_GLOBAL__N__4b960a59_4_k_cu_418215c1_280466ignoreE - _ZN40_INTERNAL_4b960a59_4_k_cu_418215c1_280464cuda3std3__45__cpo5beginE)
_ZN40_INTERNAL_4b960a59_4_k_cu_418215c1_280464cuda3std3__45__cpo5beginE:
	.zero		1
	.type		_ZN40_INTERNAL_4b960a59_4_k_cu_418215c1_280464cuda3std3__442_GLOBAL__N__4b960a59_4_k_cu_418215c1_280466ignoreE,@object
	.size		_ZN40_INTERNAL_4b960a59_4_k_cu_418215c1_280464cuda3std3__442_GLOBAL__N__4b960a59_4_k_cu_418215c1_280466ignoreE,(_ZN40_INTERNAL_4b960a59_4_k_cu_418215c1_280464cute7productE - _ZN40_INTERNAL_4b960a59_4_k_cu_418215c1_280464cuda3std3__442_GLOBAL__N__4b960a59_4_k_cu_418215c1_280466ignoreE)
_ZN40_INTERNAL_4b960a59_4_k_cu_418215c1_280464cuda3std3__442_GLOBAL__N__4b960a59_4_k_cu_418215c1_280466ignoreE:
	.zero		1
	.type		_ZN40_INTERNAL_4b960a59_4_k_cu_418215c1_280464cute7productE,@object
	.size		_ZN40_INTERNAL_4b960a59_4_k_cu_418215c1_280464cute7productE,(_ZN40_INTERNAL_4b960a59_4_k_cu_418215c1_280464cuda3std3__45__cpo3endE - _ZN40_INTERNAL_4b960a59_4_k_cu_418215c1_280464cute7productE)
_ZN40_INTERNAL_4b960a59_4_k_cu_418215c1_280464cute7productE:
	.zero		1
	.type		_ZN40_INTERNAL_4b960a59_4_k_cu_418215c1_280464cuda3std3__45__cpo3endE,@object
	.size		_ZN40_INTERNAL_4b960a59_4_k_cu_418215c1_280464cuda3std3__45__cpo3endE,(_ZN40_INTERNAL_4b960a59_4_k_cu_418215c1_280464cuda3std3__419piecewise_constructE - _ZN40_INTERNAL_4b960a59_4_k_cu_418215c1_280464cuda3std3__45__cpo3endE)
_ZN40_INTERNAL_4b960a59_4_k_cu_418215c1_280464cuda3std3__45__cpo3endE:
	.zero		1
	.type		_ZN40_INTERNAL_4b960a59_4_k_cu_418215c1_280464cuda3std3__419piecewise_constructE,@object
	.size		_ZN40_INTERNAL_4b960a59_4_k_cu_418215c1_280464cuda3std3__419piecewise_constructE,(_ZN40_INTERNAL_4b960a59_4_k_cu_418215c1_280464cuda3std3__45__cpo4cendE - _ZN40_INTERNAL_4b960a59_4_k_cu_418215c1_280464cuda3std3__419piecewise_constructE)
_ZN40_INTERNAL_4b960a59_4_k_cu_418215c1_280464cuda3std3__419piecewise_constructE:
	.zero		1
	.type		_ZN40_INTERNAL_4b960a59_4_k_cu_418215c1_280464cuda3std3__45__cpo4cendE,@object
	.size		_ZN40_INTERNAL_4b960a59_4_k_cu_418215c1_280464cuda3std3__45__cpo4cendE,(_ZN40_INTERNAL_4b960a59_4_k_cu_418215c1_280464cuda3std6ranges3__45__cpo4swapE - _ZN40_INTERNAL_4b960a59_4_k_cu_418215c1_280464cuda3std3__45__cpo4cendE)
_ZN40_INTERNAL_4b960a59_4_k_cu_418215c1_280464cuda3std3__45__cpo4cendE:
	.zero		1
	.type		_ZN40_INTERNAL_4b960a59_4_k_cu_418215c1_280464cuda3std6ranges3__45__cpo4swapE,@object
	.size		_ZN40_INTERNAL_4b960a59_4_k_cu_418215c1_280464cuda3std6ranges3__45__cpo4swapE,(.L_8 - _ZN40_INTERNAL_4b960a59_4_k_cu_418215c1_280464cuda3std6ranges3__45__cpo4swapE)
_ZN40_INTERNAL_4b960a59_4_k_cu_418215c1_280464cuda3std6ranges3__45__cpo4swapE:
	.zero		1
.L_8:


//--------------------- .nv.constant0._ZN7cutlass13device_kernelINS_4gemm6kernel13GemmUniversalIN4cute5tupleIJiiiiEEENS1_10collective13CollectiveMmaINS1_34MainloopSm90TmaGmmaWarpSpecializedILi4ENS5_IJNS4_1CILi4EEENSA_ILi1EEESC_EEENS1_35KernelTmaWarpSpecializedCooperativeEEENS5_IJNSA_ILi256EEENSA_ILi128EEESH_EEEaNS5_IJlSC_lEEEaSJ_NS4_8TiledMMAINS4_8MMA_AtomIJNS4_4SM904GMMA27MMA_64x128x32_S32S8S8_SS_TNEEEENS4_6LayoutINS5_IJNSA_ILi2EEESC_SC_EEENS5_IJSC_NSA_ILi0EEEST_EEEEENS5_IJNS4_10UnderscoreESW_SW_EEEEENS4_13SM90_TMA_LOADENS4_14ComposedLayoutINS4_7SwizzleILi3ELi4ELi3EEENS4_18smem_ptr_flag_bitsILi8EEENSQ_INS5_IJNSA_ILi8EEESH_EEENS5_IJSH_SC_EEEEEEEvNS4_8identityENS4_23SM90_TMA_LOAD_MULTICASTES19_vS1A_EENS_8epilogue10collective6detail29Sm90TmaWarpSpecializedAdapterINS1E_15DefaultEpilogueIaSJ_SJ_NS1D_6thread17LinearCombinationIaLi1EiiLNS1I_9ScaleType4KindE0ELNS_15FloatRoundStyleE2EaEENS1_15EpilogueDefaultEEEEEvvEEEEvNT_6ParamsE --------------------------
	.section	.nv.constant0._ZN7cutlass13device_kernelINS_4gemm6kernel13GemmUniversalIN4cute5tupleIJiiiiEEENS1_10collective13CollectiveMmaINS1_34MainloopSm90TmaGmmaWarpSpecializedILi4ENS5_IJNS4_1CILi4EEENSA_ILi1EEESC_EEENS1_35KernelTmaWarpSpecializedCooperativeEEENS5_IJNSA_ILi256EEENSA_ILi128EEESH_EEEaNS5_IJlSC_lEEEaSJ_NS4_8TiledMMAINS4_8MMA_AtomIJNS4_4SM904GMMA27MMA_64x128x32_S32S8S8_SS_TNEEEENS4_6LayoutINS5_IJNSA_ILi2EEESC_SC_EEENS5_IJSC_NSA_ILi0EEEST_EEEEENS5_IJNS4_10UnderscoreESW_SW_EEEEENS4_13SM90_TMA_LOADENS4_14ComposedLayoutINS4_7SwizzleILi3ELi4ELi3EEENS4_18smem_ptr_flag_bitsILi8EEENSQ_INS5_IJNSA_ILi8EEESH_EEENS5_IJSH_SC_EEEEEEEvNS4_8identityENS4_23SM90_TMA_LOAD_MULTICASTES19_vS1A_EENS_8epilogue10collective6detail29Sm90TmaWarpSpecializedAdapterINS1E_15DefaultEpilogueIaSJ_SJ_NS1D_6thread17LinearCombinationIaLi1EiiLNS1I_9ScaleType4KindE0ELNS_15FloatRoundStyleE2EaEENS1_15EpilogueDefaultEEEEEvvEEEEvNT_6ParamsE,"a",@progbits
	.sectionflags	@""
	.align	4
.nv.constant0._ZN7cutlass13device_kernelINS_4gemm6kernel13GemmUniversalIN4cute5tupleIJiiiiEEENS1_10collective13CollectiveMmaINS1_34MainloopSm90TmaGmmaWarpSpecializedILi4ENS5_IJNS4_1CILi4EEENSA_ILi1EEESC_EEENS1_35KernelTmaWarpSpecializedCooperativeEEENS5_IJNSA_ILi256EEENSA_ILi128EEESH_EEEaNS5_IJlSC_lEEEaSJ_NS4_8TiledMMAINS4_8MMA_AtomIJNS4_4SM904GMMA27MMA_64x128x32_S32S8S8_SS_TNEEEENS4_6LayoutINS5_IJNSA_ILi2EEESC_SC_EEENS5_IJSC_NSA_ILi0EEEST_EEEEENS5_IJNS4_10UnderscoreESW_SW_EEEEENS4_13SM90_TMA_LOADENS4_14ComposedLayoutINS4_7SwizzleILi3ELi4ELi3EEENS4_18smem_ptr_flag_bitsILi8EEENSQ_INS5_IJNSA_ILi8EEESH_EEENS5_IJSH_SC_EEEEEEEvNS4_8identityENS4_23SM90_TMA_LOAD_MULTICASTES19_vS1A_EENS_8epilogue10collective6detail29Sm90TmaWarpSpecializedAdapterINS1E_15DefaultEpilogueIaSJ_SJ_NS1D_6thread17LinearCombinationIaLi1EiiLNS1I_9ScaleType4KindE0ELNS_15FloatRoundStyleE2EaEENS1_15EpilogueDefaultEEEEEvvEEEEvNT_6ParamsE:
	.zero		1664


//--------------------- SYMBOLS --------------------------

	.type		.nv.reservedSmem.offset0,@object
	.size		.nv.reservedSmem.offset0,0x4
	.type		__assertfail,@function
